	.target	sm_90a

	.elftype	@"ET_EXEC"


//--------------------- .note.nv.tkinfo           --------------------------
	.section	.note.nv.tkinfo,"",@"SHT_NOTE"
	.sectionflags	@"SHF_NOTE_NV_TKINFO"
	.tkinfo
        /*0018*/ 	.word	0x00000002
        /*0030*/ 	.string	""
        /*0030*/ 	.string	"ptxas"
        /*0030*/ 	.string	"Cuda compilation tools, release 13.0, V13.0.88"
        /*0030*/ 	.string	"Build cuda_13.0.r13.0/compiler.36424714_0"
        /*0030*/ 	.string	"-v  -suppress-debug-info  -lineinfo  -arch sm_90a "



//--------------------- .note.nv.cuinfo           --------------------------
	.section	.note.nv.cuinfo,"",@"SHT_NOTE"
	.sectionflags	@"SHF_NOTE_NV_CUINFO"
        /*0018*/ 	.short	0x0002
        /*001a*/ 	.short	0x005a
        /*001c*/ 	.short	0x0082
	.zero		2


//--------------------- .nv.info                  --------------------------
	.section	.nv.info,"",@"SHT_CUDA_INFO"
	.align	4


	//----- nvinfo : EIATTR_REGCOUNT
	.align		4
        /*0000*/ 	.byte	0x04, 0x2f
        /*0002*/ 	.short	(.L_2 - .L_1)
	.align		4
.L_1:
        /*0004*/ 	.word	index@(attn_fwd)
        /*0008*/ 	.word	0x00000042


	//----- nvinfo : EIATTR_FRAME_SIZE
	.align		4
.L_2:
        /*000c*/ 	.byte	0x04, 0x11
        /*000e*/ 	.short	(.L_4 - .L_3)
	.align		4
.L_3:
        /*0010*/ 	.word	index@(attn_fwd)
        /*0014*/ 	.word	0x00000000


	//----- nvinfo : EIATTR_MIN_STACK_SIZE
	.align		4
.L_4:
        /*0018*/ 	.byte	0x04, 0x12
        /*001a*/ 	.short	(.L_6 - .L_5)
	.align		4
.L_5:
        /*001c*/ 	.word	index@(attn_fwd)
        /*0020*/ 	.word	0x00000000
.L_6:


//--------------------- .nv.compat                --------------------------
	.section	.nv.compat,"",@"SHT_CUDA_COMPAT_INFO"
	.align	4
        /*0000*/ 	.byte	0x02, 0x09, 0x01, 0x00, 0x02, 0x02, 0x04, 0x00, 0x02, 0x05, 0x05, 0x00, 0x03, 0x07, 0x01, 0x01
        /*0010*/ 	.byte	0x02, 0x03, 0x00, 0x00, 0x02, 0x06, 0x01, 0x00, 0x04, 0x0b, 0x08, 0x00, 0x00, 0x00, 0x00, 0x00
        /*0020*/ 	.byte	0x00, 0x00, 0x00, 0x00


//--------------------- .nv.info.attn_fwd         --------------------------
	.section	.nv.info.attn_fwd,"",@"SHT_CUDA_INFO"
	.sectionflags	@""
	.align	4


	//----- nvinfo : EIATTR_CUDA_API_VERSION
	.align		4
        /*0000*/ 	.byte	0x04, 0x37
        /*0002*/ 	.short	(.L_8 - .L_7)
.L_7:
        /*0004*/ 	.word	0x00000082


	//----- nvinfo : EIATTR_KPARAM_INFO
	.align		4
.L_8:
        /*0008*/ 	.byte	0x04, 0x17
        /*000a*/ 	.short	(.L_10 - .L_9)
.L_9:
        /*000c*/ 	.word	0x00000000
        /*0010*/ 	.short	0x0019
        /*0012*/ 	.short	0x0080
        /*0014*/ 	.byte	0x00, 0xf4, 0x21, 0x00


	//----- nvinfo : EIATTR_KPARAM_INFO
	.align		4
.L_10:
        /*0018*/ 	.byte	0x04, 0x17
        /*001a*/ 	.short	(.L_12 - .L_11)
.L_11:
        /*001c*/ 	.word	0x00000000
        /*0020*/ 	.short	0x0018
        /*0022*/ 	.short	0x0078
        /*0024*/ 	.byte	0x00, 0xf4, 0x21, 0x00


	//----- nvinfo : EIATTR_KPARAM_INFO
	.align		4
.L_12:
        /*0028*/ 	.byte	0x04, 0x17
        /*002a*/ 	.short	(.L_14 - .L_13)
.L_13:
        /*002c*/ 	.word	0x00000000
        /*0030*/ 	.short	0x0017
        /*0032*/ 	.short	0x0070
        /*0034*/ 	.byte	0x00, 0xf0, 0x11, 0x00


	//----- nvinfo : EIATTR_KPARAM_INFO
	.align		4
.L_14:
        /*0038*/ 	.byte	0x04, 0x17
        /*003a*/ 	.short	(.L_16 - .L_15)
.L_15:
        /*003c*/ 	.word	0x00000000
        /*0040*/ 	.short	0x0016
        /*0042*/ 	.short	0x006c
        /*0044*/ 	.byte	0x00, 0xf0, 0x11, 0x00


	//----- nvinfo : EIATTR_KPARAM_INFO
	.align		4
.L_16:
        /*0048*/ 	.byte	0x04, 0x17
        /*004a*/ 	.short	(.L_18 - .L_17)
.L_17:
        /*004c*/ 	.word	0x00000000
        /*0050*/ 	.short	0x0015
        /*0052*/ 	.short	0x0068
        /*0054*/ 	.byte	0x00, 0xf0, 0x11, 0x00


	//----- nvinfo : EIATTR_KPARAM_INFO
	.align		4
.L_18:
        /*0058*/ 	.byte	0x04, 0x17
        /*005a*/ 	.short	(.L_20 - .L_19)
.L_19:
        /*005c*/ 	.word	0x00000000
        /*0060*/ 	.short	0x0014
        /*0062*/ 	.short	0x0064
        /*0064*/ 	.byte	0x00, 0xf0, 0x11, 0x00


	//----- nvinfo : EIATTR_KPARAM_INFO
	.align		4
.L_20:
        /*0068*/ 	.byte	0x04, 0x17
        /*006a*/ 	.short	(.L_22 - .L_21)
.L_21:
        /*006c*/ 	.word	0x00000000
        /*0070*/ 	.short	0x0013
        /*0072*/ 	.short	0x0060
        /*0074*/ 	.byte	0x00, 0xf0, 0x11, 0x00


	//----- nvinfo : EIATTR_KPARAM_INFO
	.align		4
.L_22:
        /*0078*/ 	.byte	0x04, 0x17
        /*007a*/ 	.short	(.L_24 - .L_23)
.L_23:
        /*007c*/ 	.word	0x00000000
        /*0080*/ 	.short	0x0012
        /*0082*/ 	.short	0x005c
        /*0084*/ 	.byte	0x00, 0xf0, 0x11, 0x00


	//----- nvinfo : EIATTR_KPARAM_INFO
	.align		4
.L_24:
        /*0088*/ 	.byte	0x04, 0x17
        /*008a*/ 	.short	(.L_26 - .L_25)
.L_25:
        /*008c*/ 	.word	0x00000000
        /*0090*/ 	.short	0x0011
        /*0092*/ 	.short	0x0058
        /*0094*/ 	.byte	0x00, 0xf0, 0x11, 0x00


	//----- nvinfo : EIATTR_KPARAM_INFO
	.align		4
.L_26:
        /*0098*/ 	.byte	0x04, 0x17
        /*009a*/ 	.short	(.L_28 - .L_27)
.L_27:
        /*009c*/ 	.word	0x00000000
        /*00a0*/ 	.short	0x0010
        /*00a2*/ 	.short	0x0054
        /*00a4*/ 	.byte	0x00, 0xf0, 0x11, 0x00


	//----- nvinfo : EIATTR_KPARAM_INFO
	.align		4
.L_28:
        /*00a8*/ 	.byte	0x04, 0x17
        /*00aa*/ 	.short	(.L_30 - .L_29)
.L_29:
        /*00ac*/ 	.word	0x00000000
        /*00b0*/ 	.short	0x000f
        /*00b2*/ 	.short	0x0050
        /*00b4*/ 	.byte	0x00, 0xf0, 0x11, 0x00


	//----- nvinfo : EIATTR_KPARAM_INFO
	.align		4
.L_30:
        /*00b8*/ 	.byte	0x04, 0x17
        /*00ba*/ 	.short	(.L_32 - .L_31)
.L_31:
        /*00bc*/ 	.word	0x00000000
        /*00c0*/ 	.short	0x000e
        /*00c2*/ 	.short	0x004c
        /*00c4*/ 	.byte	0x00, 0xf0, 0x11, 0x00


	//----- nvinfo : EIATTR_KPARAM_INFO
	.align		4
.L_32:
        /*00c8*/ 	.byte	0x04, 0x17
        /*00ca*/ 	.short	(.L_34 - .L_33)
.L_33:
        /*00cc*/ 	.word	0x00000000
        /*00d0*/ 	.short	0x000d
        /*00d2*/ 	.short	0x0048
        /*00d4*/ 	.byte	0x00, 0xf0, 0x11, 0x00


	//----- nvinfo : EIATTR_KPARAM_INFO
	.align		4
.L_34:
        /*00d8*/ 	.byte	0x04, 0x17
        /*00da*/ 	.short	(.L_36 - .L_35)
.L_35:
        /*00dc*/ 	.word	0x00000000
        /*00e0*/ 	.short	0x000c
        /*00e2*/ 	.short	0x0044
        /*00e4*/ 	.byte	0x00, 0xf0, 0x11, 0x00


	//----- nvinfo : EIATTR_KPARAM_INFO
	.align		4
.L_36:
        /*00e8*/ 	.byte	0x04, 0x17
        /*00ea*/ 	.short	(.L_38 - .L_37)
.L_37:
        /*00ec*/ 	.word	0x00000000
        /*00f0*/ 	.short	0x000b
        /*00f2*/ 	.short	0x0040
        /*00f4*/ 	.byte	0x00, 0xf0, 0x11, 0x00


	//----- nvinfo : EIATTR_KPARAM_INFO
	.align		4
.L_38:
        /*00f8*/ 	.byte	0x04, 0x17
        /*00fa*/ 	.short	(.L_40 - .L_39)
.L_39:
        /*00fc*/ 	.word	0x00000000
        /*0100*/ 	.short	0x000a
        /*0102*/ 	.short	0x003c
        /*0104*/ 	.byte	0x00, 0xf0, 0x11, 0x00


	//----- nvinfo : EIATTR_KPARAM_INFO
	.align		4
.L_40:
        /*0108*/ 	.byte	0x04, 0x17
        /*010a*/ 	.short	(.L_42 - .L_41)
.L_41:
        /*010c*/ 	.word	0x00000000
        /*0110*/ 	.short	0x0009
        /*0112*/ 	.short	0x0038
        /*0114*/ 	.byte	0x00, 0xf0, 0x11, 0x00


	//----- nvinfo : EIATTR_KPARAM_INFO
	.align		4
.L_42:
        /*0118*/ 	.byte	0x04, 0x17
        /*011a*/ 	.short	(.L_44 - .L_43)
.L_43:
        /*011c*/ 	.word	0x00000000
        /*0120*/ 	.short	0x0008
        /*0122*/ 	.short	0x0034
        /*0124*/ 	.byte	0x00, 0xf0, 0x11, 0x00


	//----- nvinfo : EIATTR_KPARAM_INFO
	.align		4
.L_44:
        /*0128*/ 	.byte	0x04, 0x17
        /*012a*/ 	.short	(.L_46 - .L_45)
.L_45:
        /*012c*/ 	.word	0x00000000
        /*0130*/ 	.short	0x0007
        /*0132*/ 	.short	0x0030
        /*0134*/ 	.byte	0x00, 0xf0, 0x11, 0x00


	//----- nvinfo : EIATTR_KPARAM_INFO
	.align		4
.L_46:
        /*0138*/ 	.byte	0x04, 0x17
        /*013a*/ 	.short	(.L_48 - .L_47)
.L_47:
        /*013c*/ 	.word	0x00000000
        /*0140*/ 	.short	0x0006
        /*0142*/ 	.short	0x002c
        /*0144*/ 	.byte	0x00, 0xf0, 0x11, 0x00


	//----- nvinfo : EIATTR_KPARAM_INFO
	.align		4
.L_48:
        /*0148*/ 	.byte	0x04, 0x17
        /*014a*/ 	.short	(.L_50 - .L_49)
.L_49:
        /*014c*/ 	.word	0x00000000
        /*0150*/ 	.short	0x0005
        /*0152*/ 	.short	0x0028
        /*0154*/ 	.byte	0x00, 0xf0, 0x11, 0x00


	//----- nvinfo : EIATTR_KPARAM_INFO
	.align		4
.L_50:
        /*0158*/ 	.byte	0x04, 0x17
        /*015a*/ 	.short	(.L_52 - .L_51)
.L_51:
        /*015c*/ 	.word	0x00000000
        /*0160*/ 	.short	0x0004
        /*0162*/ 	.short	0x0020
        /*0164*/ 	.byte	0x00, 0xf4, 0x21, 0x00


	//----- nvinfo : EIATTR_KPARAM_INFO
	.align		4
.L_52:
        /*0168*/ 	.byte	0x04, 0x17
        /*016a*/ 	.short	(.L_54 - .L_53)
.L_53:
        /*016c*/ 	.word	0x00000000
        /*0170*/ 	.short	0x0003
        /*0172*/ 	.short	0x0018
        /*0174*/ 	.byte	0x00, 0xf4, 0x21, 0x00


	//----- nvinfo : EIATTR_KPARAM_INFO
	.align		4
.L_54:
        /*0178*/ 	.byte	0x04, 0x17
        /*017a*/ 	.short	(.L_56 - .L_55)
.L_55:
        /*017c*/ 	.word	0x00000000
        /*0180*/ 	.short	0x0002
        /*0182*/ 	.short	0x0010
        /*0184*/ 	.byte	0x00, 0xf4, 0x21, 0x00


	//----- nvinfo : EIATTR_KPARAM_INFO
	.align		4
.L_56:
        /*0188*/ 	.byte	0x04, 0x17
        /*018a*/ 	.short	(.L_58 - .L_57)
.L_57:
        /*018c*/ 	.word	0x00000000
        /*0190*/ 	.short	0x0001
        /*0192*/ 	.short	0x0008
        /*0194*/ 	.byte	0x00, 0xf4, 0x21, 0x00


	//----- nvinfo : EIATTR_KPARAM_INFO
	.align		4
.L_58:
        /*0198*/ 	.byte	0x04, 0x17
        /*019a*/ 	.short	(.L_60 - .L_59)
.L_59:
        /*019c*/ 	.word	0x00000000
        /*01a0*/ 	.short	0x0000
        /*01a2*/ 	.short	0x0000
        /*01a4*/ 	.byte	0x00, 0xf4, 0x21, 0x00


	//----- nvinfo : EIATTR_SPARSE_MMA_MASK
	.align		4
.L_60:
        /*01a8*/ 	.byte	0x03, 0x50
        /*01aa*/ 	.short	0x0000


	//----- nvinfo : EIATTR_MAXREG_COUNT
	.align		4
        /*01ac*/ 	.byte	0x03, 0x1b
        /*01ae*/ 	.short	0x00ff


	//----- nvinfo : EIATTR_NUM_BARRIERS
	.align		4
        /*01b0*/ 	.byte	0x02, 0x4c
        /*01b2*/ 	.byte	0x01
	.zero		1


	//----- nvinfo : EIATTR_MERCURY_ISA_VERSION
	.align		4
        /*01b4*/ 	.byte	0x03, 0x5f
        /*01b6*/ 	.short	0x0101


	//----- nvinfo : EIATTR_COOP_GROUP_MASK_REGIDS
	.align		4
        /*01b8*/ 	.byte	0x04, 0x29
        /*01ba*/ 	.short	(.L_62 - .L_61)


	//   ....[0]....
.L_61:
        /*01bc*/ 	.word	0xffffffff


	//   ....[1]....
        /*01c0*/ 	.word	0xffffffff


	//   ....[2]....
        /*01c4*/ 	.word	0xffffffff


	//   ....[3]....
        /*01c8*/ 	.word	0xffffffff


	//   ....[4]....
        /*01cc*/ 	.word	0xffffffff


	//   ....[5]....
        /*01d0*/ 	.word	0xffffffff


	//   ....[6]....
        /*01d4*/ 	.word	0xffffffff


	//   ....[7]....
        /*01d8*/ 	.word	0xffffffff


	//----- nvinfo : EIATTR_COOP_GROUP_INSTR_OFFSETS
	.align		4
.L_62:
        /*01dc*/ 	.byte	0x04, 0x28
        /*01de*/ 	.short	(.L_64 - .L_63)


	//   ....[0]....
.L_63:
        /*01e0*/ 	.word	0x000012b0


	//   ....[1]....
        /*01e4*/ 	.word	0x000012e0


	//   ....[2]....
        /*01e8*/ 	.word	0x000015e0


	//   ....[3]....
        /*01ec*/ 	.word	0x00001600


	//   ....[4]....
        /*01f0*/ 	.word	0x00001720


	//   ....[5]....
        /*01f4*/ 	.word	0x00001760


	//   ....[6]....
        /*01f8*/ 	.word	0x00001b00


	//   ....[7]....
        /*01fc*/ 	.word	0x00001b60


	//----- nvinfo : EIATTR_EXIT_INSTR_OFFSETS
	.align		4
.L_64:
        /*0200*/ 	.byte	0x04, 0x1c
        /*0202*/ 	.short	(.L_66 - .L_65)


	//   ....[0]....
.L_65:
        /*0204*/ 	.word	0x000027b0


	//   ....[1]....
        /*0208*/ 	.word	0x000027e0


	//----- nvinfo : EIATTR_REQNTID
	.align		4
.L_66:
        /*020c*/ 	.byte	0x04, 0x10
        /*020e*/ 	.short	(.L_68 - .L_67)
.L_67:
        /*0210*/ 	.word	0x00000080
        /*0214*/ 	.word	0x00000001
        /*0218*/ 	.word	0x00000001


	//----- nvinfo : EIATTR_CBANK_PARAM_SIZE
	.align		4
.L_68:
        /*021c*/ 	.byte	0x03, 0x19
        /*021e*/ 	.short	0x0088


	//----- nvinfo : EIATTR_PARAM_CBANK
	.align		4
        /*0220*/ 	.byte	0x04, 0x0a
        /*0222*/ 	.short	(.L_70 - .L_69)
	.align		4
.L_69:
        /*0224*/ 	.word	index@(.nv.constant0.attn_fwd)
        /*0228*/ 	.short	0x0210
        /*022a*/ 	.short	0x0088


	//----- nvinfo : EIATTR_SW_WAR
	.align		4
.L_70:
        /*022c*/ 	.byte	0x04, 0x36
        /*022e*/ 	.short	(.L_72 - .L_71)
.L_71:
        /*0230*/ 	.word	0x00000008
.L_72:


//--------------------- .nv.callgraph             --------------------------
	.section	.nv.callgraph,"",@"SHT_CUDA_CALLGRAPH"
	.align	4
	.sectionentsize	8
	.align		4
        /*0000*/ 	.word	0x00000000
	.align		4
        /*0004*/ 	.word	0xffffffff
	.align		4
        /*0008*/ 	.word	0x00000000
	.align		4
        /*000c*/ 	.word	0xfffffffe
	.align		4
        /*0010*/ 	.word	0x00000000
	.align		4
        /*0014*/ 	.word	0xfffffffd
	.align		4
        /*0018*/ 	.word	0x00000000
	.align		4
        /*001c*/ 	.word	0xfffffffc


//--------------------- .nv.constant4             --------------------------
	.section	.nv.constant4,"a",@progbits
	.align	8
	.align		8
.nv.constant4:
        /*0000*/ 	.dword	_$_str


//--------------------- .text.attn_fwd            --------------------------
	.section	.text.attn_fwd,"ax",@progbits
	.align	128
        .global         attn_fwd
        .type           attn_fwd,@function
        .size           attn_fwd,(.L_x_3 - attn_fwd)
        .other          attn_fwd,@"STO_CUDA_ENTRY STV_DEFAULT"
attn_fwd:
.text.attn_fwd:
[----:B------:R-:W-:Y:S08]  /*0000*/  LDC R1, c[0x0][0x28] ;  /* 0x00000a00ff017b82 */ /* 0x000ff00000000800 */
[----:B------:R-:W0:Y:S01]  /*0010*/  S2UR UR6, SR_CTAID.X ;  /* 0x00000000000679c3 */ /* 0x000e220000002500 */
[----:B------:R-:W1:Y:S01]  /*0020*/  S2R R6, SR_TID.X ;  /* 0x0000000000067919 */ /* 0x000e620000002100 */
[----:B------:R-:W-:Y:S01]  /*0030*/  ULDC.64 UR4, c[0x0][0x240] ;  /* 0x0000900000047ab9 */ /* 0x000fe20000000a00 */
[----:B------:R-:W-:-:S05]  /*0040*/  ULDC.64 UR20, c[0x0][0x208] ;  /* 0x0000820000147ab9 */ /* 0x000fca0000000a00 */
[----:B------:R-:W2:Y:S08]  /*0050*/  S2UR UR10, SR_CTAID.Y ;  /* 0x00000000000a79c3 */ /* 0x000eb00000002600 */
[----:B------:R-:W3:Y:S01]  /*0060*/  LDC R22, c[0x0][0x248] ;  /* 0x00009200ff167b82 */ /* 0x000ee20000000800 */
[----:B0-----:R-:W-:-:S07]  /*0070*/  USHF.L.U32 UR6, UR6, 0x6, URZ ;  /* 0x0000000606067899 */ /* 0x001fce000800063f */
[----:B------:R-:W0:Y:S01]  /*0080*/  LDC.64 R18, c[0x0][0x210] ;  /* 0x00008400ff127b82 */ /* 0x000e220000000a00 */
[----:B------:R-:W-:Y:S01]  /*0090*/  IMAD.U32 R7, RZ, RZ, UR6 ;  /* 0x00000006ff077e24 */ /* 0x000fe2000f8e00ff */
[----:B--2---:R-:W-:Y:S01]  /*00a0*/  UIMAD UR4, UR10, UR4, URZ ;  /* 0x000000040a0472a4 */ /* 0x004fe2000f8e023f */
[----:B-1----:R-:W-:-:S03]  /*00b0*/  SHF.R.U32.HI R2, RZ, 0x6, R6 ;  /* 0x00000006ff027819 */ /* 0x002fc60000011606 */
[----:B------:R-:W-:Y:S01]  /*00c0*/  LOP3.LUT R7, R7, 0x3f, R6, 0xf8, !PT ;  /* 0x0000003f07077812 */ /* 0x000fe200078ef806 */
[----:B------:R-:W-:Y:S01]  /*00d0*/  USHF.L.U32 UR7, UR4, 0x1, URZ ;  /* 0x0000000104077899 */ /* 0x000fe2000800063f */
[----:B------:R-:W-:-:S03]  /*00e0*/  SGXT.U32 R2, R2, 0x1 ;  /* 0x000000010202781a */ /* 0x000fc60000000000 */
[----:B------:R-:W-:Y:S01]  /*00f0*/  IMAD R0, R7, UR5, RZ ;  /* 0x0000000507007c24 */ /* 0x000fe2000f8e02ff */
[----:B------:R-:W-:Y:S01]  /*0100*/  UIMAD.WIDE UR4, UR4, 0x2, URZ ;  /* 0x00000002040478a5 */ /* 0x000fe2000f8e023f */
[----:B---3--:R-:W-:Y:S02]  /*0110*/  IMAD R5, R2, R22, RZ ;  /* 0x0000001602057224 */ /* 0x008fe400078e02ff */
[----:B------:R-:W-:Y:S02]  /*0120*/  IMAD.SHL.U32 R3, R0, 0x2, RZ ;  /* 0x0000000200037824 */ /* 0x000fe400078e00ff */
[----:B------:R-:W-:Y:S02]  /*0130*/  IMAD R9, R22, 0x2, R5 ;  /* 0x0000000216097824 */ /* 0x000fe400078e0205 */
[----:B------:R-:W-:Y:S01]  /*0140*/  IMAD.HI R0, R0, 0x2, RZ ;  /* 0x0000000200007827 */ /* 0x000fe200078e02ff */
[----:B0-----:R-:W-:-:S03]  /*0150*/  IADD3 R18, P0, P1, R3, UR7, R18 ;  /* 0x0000000703127c10 */ /* 0x001fc6000f91e012 */
[----:B------:R-:W-:Y:S01]  /*0160*/  IMAD R10, R22, 0x2, R9 ;  /* 0x00000002160a7824 */ /* 0x000fe200078e0209 */
[----:B------:R-:W-:Y:S02]  /*0170*/  IADD3.X R20, R0, UR5, R19, P0, P1 ;  /* 0x0000000500147c10 */ /* 0x000fe400087e2413 */
[-C--:B------:R-:W-:Y:S01]  /*0180*/  LEA R2, P0, R5, R18.reuse, 0x1 ;  /* 0x0000001205027211 */ /* 0x080fe200078008ff */
[C---:B------:R-:W-:Y:S01]  /*0190*/  IMAD R0, R22.reuse, 0x2, R10 ;  /* 0x0000000216007824 */ /* 0x040fe200078e020a */
[----:B------:R-:W-:Y:S02]  /*01a0*/  LEA R4, P1, R9, R18, 0x1 ;  /* 0x0000001209047211 */ /* 0x000fe400078208ff */
[----:B------:R-:W-:Y:S01]  /*01b0*/  LEA.HI.X.SX32 R3, R5, R20, 0x1, P0 ;  /* 0x0000001405037211 */ /* 0x000fe200000f0eff */
[----:B------:R-:W-:Y:S01]  /*01c0*/  IMAD R11, R22, 0x2, R0 ;  /* 0x00000002160b7824 */ /* 0x000fe200078e0200 */
[C---:B------:R-:W-:Y:S02]  /*01d0*/  LEA R8, P0, R10.reuse, R18, 0x1 ;  /* 0x000000120a087211 */ /* 0x040fe400078008ff */
[-C--:B------:R-:W-:Y:S01]  /*01e0*/  LEA.HI.X.SX32 R5, R9, R20.reuse, 0x1, P1 ;  /* 0x0000001409057211 */ /* 0x080fe200008f0eff */
[----:B------:R0:W2:Y:S01]  /*01f0*/  LDG.E.U16 R19, desc[UR20][R2.64] ;  /* 0x0000001402137981 */ /* 0x0000a2000c1e1500 */
[----:B------:R-:W-:Y:S01]  /*0200*/  LEA.HI.X.SX32 R9, R10, R20, 0x1, P0 ;  /* 0x000000140a097211 */ /* 0x000fe200000f0eff */
[C---:B------:R-:W-:Y:S01]  /*0210*/  IMAD R15, R22.reuse, 0x2, R11 ;  /* 0x00000002160f7824 */ /* 0x040fe200078e020b */
[C---:B------:R-:W-:Y:S01]  /*0220*/  LEA R12, P0, R11.reuse, R18, 0x1 ;  /* 0x000000120b0c7211 */ /* 0x040fe200078008ff */
[----:B------:R1:W3:Y:S03]  /*0230*/  LDG.E.U16 R4, desc[UR20][R4.64] ;  /* 0x0000001404047981 */ /* 0x0002e6000c1e1500 */
[----:B------:R-:W-:Y:S01]  /*0240*/  LEA.HI.X.SX32 R13, R11, R20, 0x1, P0 ;  /* 0x000000140b0d7211 */ /* 0x000fe200000f0eff */
[----:B------:R-:W-:Y:S01]  /*0250*/  IMAD R11, R22, 0x2, R15 ;  /* 0x00000002160b7824 */ /* 0x000fe200078e020f */
[-C--:B------:R-:W-:Y:S01]  /*0260*/  LEA R14, P1, R15, R18.reuse, 0x1 ;  /* 0x000000120f0e7211 */ /* 0x080fe200078208ff */
[----:B------:R-:W4:Y:S01]  /*0270*/  LDG.E.U16 R8, desc[UR20][R8.64] ;  /* 0x0000001408087981 */ /* 0x000f22000c1e1500 */
[-C--:B------:R-:W-:Y:S01]  /*0280*/  LEA R10, P0, R0, R18.reuse, 0x1 ;  /* 0x00000012000a7211 */ /* 0x080fe200078008ff */
[----:B0-----:R-:W-:Y:S01]  /*0290*/  IMAD R3, R22, 0x2, R11 ;  /* 0x0000000216037824 */ /* 0x001fe200078e020b */
[----:B------:R-:W-:Y:S01]  /*02a0*/  LEA R16, P2, R11, R18, 0x1 ;  /* 0x000000120b107211 */ /* 0x000fe200078408ff */
[----:B------:R-:W5:Y:S01]  /*02b0*/  LDG.E.U16 R13, desc[UR20][R12.64] ;  /* 0x000000140c0d7981 */ /* 0x000f62000c1e1500 */
[----:B------:R-:W-:-:S02]  /*02c0*/  LEA.HI.X.SX32 R15, R15, R20, 0x1, P1 ;  /* 0x000000140f0f7211 */ /* 0x000fc400008f0eff */
[----:B------:R-:W-:Y:S02]  /*02d0*/  LEA R2, P1, R3, R18, 0x1 ;  /* 0x0000001203027211 */ /* 0x000fe400078208ff */
[-C--:B------:R-:W-:Y:S01]  /*02e0*/  LEA.HI.X.SX32 R17, R11, R20.reuse, 0x1, P2 ;  /* 0x000000140b117211 */ /* 0x080fe200010f0eff */
[----:B------:R-:W4:Y:S01]  /*02f0*/  LDG.E.U16 R14, desc[UR20][R14.64] ;  /* 0x000000140e0e7981 */ /* 0x000f22000c1e1500 */
[-C--:B------:R-:W-:Y:S02]  /*0300*/  LEA.HI.X.SX32 R11, R0, R20.reuse, 0x1, P0 ;  /* 0x00000014000b7211 */ /* 0x080fe400000f0eff */
[----:B------:R-:W-:Y:S01]  /*0310*/  LEA.HI.X.SX32 R3, R3, R20, 0x1, P1 ;  /* 0x0000001403037211 */ /* 0x000fe200008f0eff */
[----:B------:R-:W4:Y:S04]  /*0320*/  LDG.E.U16 R16, desc[UR20][R16.64] ;  /* 0x0000001410107981 */ /* 0x000f28000c1e1500 */
[----:B------:R-:W4:Y:S04]  /*0330*/  LDG.E.U16 R10, desc[UR20][R10.64] ;  /* 0x000000140a0a7981 */ /* 0x000f28000c1e1500 */
[----:B------:R0:W4:Y:S01]  /*0340*/  LDG.E.U16 R2, desc[UR20][R2.64] ;  /* 0x0000001402027981 */ /* 0x000122000c1e1500 */
[----:B------:R-:W0:Y:S01]  /*0350*/  S2UR UR11, SR_CgaCtaId ;  /* 0x00000000000b79c3 */ /* 0x000e220000008800 */
[----:B------:R-:W-:Y:S01]  /*0360*/  UIADD3 UR24, UR6, 0x40, URZ ;  /* 0x0000004006187890 */ /* 0x000fe2000fffe03f */
[----:B------:R-:W-:-:S02]  /*0370*/  LOP3.LUT R0, R6, 0x3f, RZ, 0xc0, !PT ;  /* 0x0000003f06007812 */ /* 0x000fc400078ec0ff */
[----:B------:R-:W-:Y:S01]  /*0380*/  SHF.R.S32.HI R22, RZ, 0x6, R6 ;  /* 0x00000006ff167819 */ /* 0x000fe20000011406 */
[----:B------:R-:W-:Y:S02]  /*0390*/  UISETP.GE.AND UP0, UPT, UR24, 0x1, UPT ;  /* 0x000000011800788c */ /* 0x000fe4000bf06270 */
[----:B-1----:R-:W-:Y:S01]  /*03a0*/  IMAD.SHL.U32 R5, R0, 0x2, RZ ;  /* 0x0000000200057824 */ /* 0x002fe200078e00ff */
[----:B------:R-:W-:Y:S01]  /*03b0*/  SGXT R22, R22, 0x1 ;  /* 0x000000011616781a */ /* 0x000fe20000000200 */
[----:B------:R-:W-:Y:S02]  /*03c0*/  UMOV UR4, 0x400 ;  /* 0x0000040000047882 */ /* 0x000fe40000000000 */
[----:B------:R-:W-:Y:S02]  /*03d0*/  PLOP3.LUT P0, PT, PT, PT, UP0, 0x80, 0x0 ;  /* 0x000000000000781c */ /* 0x000fe40003f0f008 */
[----:B------:R-:W-:-:S04]  /*03e0*/  LOP3.LUT R22, R5, 0x90, R22, 0x78, !PT ;  /* 0x0000009005167812 */ /* 0x000fc800078e7816 */
[C---:B------:R-:W-:Y:S01]  /*03f0*/  LOP3.LUT R23, R22.reuse, 0x20, RZ, 0x3c, !PT ;  /* 0x0000002016177812 */ /* 0x040fe200078e3cff */
[----:B0-----:R-:W-:Y:S01]  /*0400*/  ULEA UR11, UR11, UR4, 0x18 ;  /* 0x000000040b0b7291 */ /* 0x001fe2000f8ec03f */
[C---:B------:R-:W-:Y:S02]  /*0410*/  LOP3.LUT R3, R22.reuse, 0x40, RZ, 0x3c, !PT ;  /* 0x0000004016037812 */ /* 0x040fe400078e3cff */
[----:B------:R-:W-:Y:S01]  /*0420*/  LOP3.LUT R5, R22, 0x60, RZ, 0x3c, !PT ;  /* 0x0000006016057812 */ /* 0x000fe200078e3cff */
[----:B------:R-:W-:Y:S01]  /*0430*/  IMAD.MOV.U32 R32, RZ, RZ, -0x800000 ;  /* 0xff800000ff207424 */ /* 0x000fe200078e00ff */
[----:B------:R-:W-:Y:S01]  /*0440*/  CS2R R40, SRZ ;  /* 0x0000000000287805 */ /* 0x000fe2000001ff00 */
[----:B------:R-:W-:Y:S01]  /*0450*/  IMAD.MOV.U32 R51, RZ, RZ, 0x3f800000 ;  /* 0x3f800000ff337424 */ /* 0x000fe200078e00ff */
[----:B------:R-:W-:Y:S01]  /*0460*/  CS2R R42, SRZ ;  /* 0x00000000002a7805 */ /* 0x000fe2000001ff00 */
[----:B------:R-:W-:Y:S01]  /*0470*/  IMAD.MOV.U32 R48, RZ, RZ, 0x3f800000 ;  /* 0x3f800000ff307424 */ /* 0x000fe200078e00ff */
[----:B------:R-:W-:Y:S01]  /*0480*/  CS2R R44, SRZ ;  /* 0x00000000002c7805 */ /* 0x000fe2000001ff00 */
[----:B------:R-:W-:Y:S01]  /*0490*/  IMAD.MOV.U32 R0, RZ, RZ, -0x800000 ;  /* 0xff800000ff007424 */ /* 0x000fe200078e00ff */
[----:B------:R-:W-:Y:S01]  /*04a0*/  CS2R R46, SRZ ;  /* 0x00000000002e7805 */ /* 0x000fe2000001ff00 */
[----:B--2---:R0:W-:Y:S04]  /*04b0*/  STS.U16 [R22+UR11], R19 ;  /* 0x0000001316007988 */ /* 0x0041e8000800040b */
[----:B-----5:R0:W-:Y:S04]  /*04c0*/  STS.U16 [R22+UR11+0x400], R13 ;  /* 0x0004000d16007988 */ /* 0x0201e8000800040b */
[----:B---3--:R0:W-:Y:S04]  /*04d0*/  STS.U16 [R23+UR11+0x100], R4 ;  /* 0x0001000417007988 */ /* 0x0081e8000800040b */
[----:B----4-:R0:W-:Y:S04]  /*04e0*/  STS.U16 [R23+UR11+0x500], R14 ;  /* 0x0005000e17007988 */ /* 0x0101e8000800040b */
[----:B------:R0:W-:Y:S04]  /*04f0*/  STS.U16 [R3+UR11+0x200], R8 ;  /* 0x0002000803007988 */ /* 0x0001e8000800040b */
[----:B------:R0:W-:Y:S04]  /*0500*/  STS.U16 [R3+UR11+0x600], R16 ;  /* 0x0006001003007988 */ /* 0x0001e8000800040b */
[----:B------:R0:W-:Y:S04]  /*0510*/  STS.U16 [R5+UR11+0x300], R10 ;  /* 0x0003000a05007988 */ /* 0x0001e8000800040b */
[----:B------:R0:W-:Y:S01]  /*0520*/  STS.U16 [R5+UR11+0x700], R2 ;  /* 0x0007000205007988 */ /* 0x0001e2000800040b */
[----:B------:R-:W-:Y:S05]  /*0530*/  @!P0 BRA `(.L_x_0) ;  /* 0x0000001400b48947 */ /* 0x000fea0003800000 */
[C---:B0-----:R-:W-:Y:S01]  /*0540*/  LOP3.LUT R2, R6.reuse, 0xf, RZ, 0xc0, !PT ;  /* 0x0000000f06027812 */ /* 0x041fe200078ec0ff */
[----:B------:R-:W-:Y:S01]  /*0550*/  ULDC.64 UR12, c[0x0][0x250] ;  /* 0x00009400000c7ab9 */ /* 0x000fe20000000a00 */
[----:B------:R-:W-:Y:S01]  /*0560*/  ULDC UR4, c[0x0][0x258] ;  /* 0x0000960000047ab9 */ /* 0x000fe20000000800 */
[----:B------:R-:W-:Y:S01]  /*0570*/  UIMAD UR12, UR10, UR12, URZ ;  /* 0x0000000c0a0c72a4 */ /* 0x000fe2000f8e023f */
[----:B------:R-:W-:Y:S01]  /*0580*/  LOP3.LUT R0, R6, 0x60, RZ, 0xc0, !PT ;  /* 0x0000006006007812 */ /* 0x000fe200078ec0ff */
[----:B------:R-:W-:Y:S01]  /*0590*/  IMAD R2, R2, UR4, RZ ;  /* 0x0000000402027c24 */ /* 0x000fe2000f8e02ff */
[----:B------:R-:W-:Y:S01]  /*05a0*/  SHF.R.U32.HI R49, RZ, 0x2, R6 ;  /* 0x00000002ff317819 */ /* 0x000fe20000011606 */
[----:B------:R-:W-:Y:S01]  /*05b0*/  USHF.L.U32 UR4, UR12, 0x1, URZ ;  /* 0x000000010c047899 */ /* 0x000fe2000800063f */
[----:B------:R-:W-:Y:S01]  /*05c0*/  SHF.R.U32.HI R0, RZ, 0x1, R0 ;  /* 0x00000001ff007819 */ /* 0x000fe20000011600 */
[----:B------:R-:W0:Y:S01]  /*05d0*/  LDC R14, c[0x0][0x268] ;  /* 0x00009a00ff0e7b82 */ /* 0x000e220000000800 */
[----:B------:R-:W-:Y:S01]  /*05e0*/  SGXT.U32 R49, R49, 0x3 ;  /* 0x000000033131781a */ /* 0x000fe20000000000 */
[----:B------:R-:W-:Y:S01]  /*05f0*/  ULDC.64 UR14, c[0x0][0x260] ;  /* 0x00009800000e7ab9 */ /* 0x000fe20000000a00 */
[----:B------:R-:W-:Y:S01]  /*0600*/  LOP3.LUT R3, R6, 0x1f, RZ, 0xc0, !PT ;  /* 0x0000001f06037812 */ /* 0x000fe200078ec0ff */
[----:B------:R-:W-:Y:S01]  /*0610*/  IMAD.U32 R13, RZ, RZ, UR4 ;  /* 0x00000004ff0d7e24 */ /* 0x000fe2000f8e00ff */
[----:B------:R-:W-:Y:S01]  /*0620*/  LOP3.LUT R49, R0, UR6, R49, 0xfe, !PT ;  /* 0x0000000600317c12 */ /* 0x000fe2000f8efe31 */
[----:B------:R-:W-:Y:S01]  /*0630*/  IMAD.SHL.U32 R0, R2, 0x2, RZ ;  /* 0x0000000202007824 */ /* 0x000fe200078e00ff */
[----:B------:R-:W-:Y:S01]  /*0640*/  UIMAD UR14, UR10, UR14, URZ ;  /* 0x0000000e0a0e72a4 */ /* 0x000fe2000f8e023f */
[----:B------:R-:W-:Y:S01]  /*0650*/  IMAD R4, R3, UR15, RZ ;  /* 0x0000000f03047c24 */ /* 0x000fe2000f8e02ff */
[----:B------:R-:W-:Y:S01]  /*0660*/  ULDC.64 UR6, c[0x0][0x218] ;  /* 0x0000860000067ab9 */ /* 0x000fe20000000a00 */
[----:B------:R-:W-:Y:S01]  /*0670*/  UIMAD.WIDE UR4, UR12, 0x2, URZ ;  /* 0x000000020c0478a5 */ /* 0x000fe2000f8e023f */
[----:B------:R-:W-:Y:S01]  /*0680*/  IADD3 R13, P0, P1, R0, UR6, R13 ;  /* 0x00000006000d7c10 */ /* 0x000fe2000f91e00d */
[----:B------:R-:W-:Y:S01]  /*0690*/  USHF.L.U32 UR6, UR14, 0x1, URZ ;  /* 0x000000010e067899 */ /* 0x000fe2000800063f */
[--C-:B------:R-:W-:Y:S01]  /*06a0*/  SHF.R.U32.HI R3, RZ, 0x4, R6.reuse ;  /* 0x00000004ff037819 */ /* 0x100fe20000011606 */
[----:B------:R-:W-:Y:S01]  /*06b0*/  IMAD.HI R2, R2, 0x2, RZ ;  /* 0x0000000202027827 */ /* 0x000fe200078e02ff */
[----:B------:R-:W-:Y:S01]  /*06c0*/  SHF.R.U32.HI R8, RZ, 0x5, R6 ;  /* 0x00000005ff087819 */ /* 0x000fe20000011606 */
[----:B------:R-:W-:Y:S01]  /*06d0*/  ULDC.64 UR8, c[0x0][0x220] ;  /* 0x0000880000087ab9 */ /* 0x000fe20000000a00 */
[----:B------:R-:W-:Y:S01]  /*06e0*/  SGXT.U32 R3, R3, 0x3 ;  /* 0x000000030303781a */ /* 0x000fe20000000000 */
[----:B------:R-:W-:Y:S01]  /*06f0*/  IMAD.U32 R15, RZ, RZ, UR5 ;  /* 0x00000005ff0f7e24 */ /* 0x000fe2000f8e00ff */
[----:B------:R-:W-:Y:S01]  /*0700*/  UIMAD.WIDE UR4, UR14, 0x2, URZ ;  /* 0x000000020e0478a5 */ /* 0x000fe2000f8e023f */
[----:B------:R-:W-:Y:S01]  /*0710*/  IMAD.SHL.U32 R0, R4, 0x2, RZ ;  /* 0x0000000204007824 */ /* 0x000fe200078e00ff */
[----:B------:R-:W-:Y:S01]  /*0720*/  USHF.R.U32.HI UR12, URZ, 0x4, UR11 ;  /* 0x000000043f0c7899 */ /* 0x000fe2000801160b */
[----:B------:R-:W-:Y:S01]  /*0730*/  IMAD.U32 R5, RZ, RZ, UR6 ;  /* 0x00000006ff057e24 */ /* 0x000fe2000f8e00ff */
[----:B------:R-:W-:Y:S01]  /*0740*/  IADD3.X R15, R2, UR7, R15, P0, P1 ;  /* 0x00000007020f7c10 */ /* 0x000fe200087e240f */
[----:B------:R-:W-:Y:S01]  /*0750*/  IMAD R3, R3, UR13, RZ ;  /* 0x0000000d03037c24 */ /* 0x000fe2000f8e02ff */
[----:B------:R-:W-:Y:S01]  /*0760*/  CS2R R40, SRZ ;  /* 0x0000000000287805 */ /* 0x000fe2000001ff00 */
[----:B------:R-:W-:Y:S01]  /*0770*/  IMAD.U32 R2, RZ, RZ, UR13 ;  /* 0x0000000dff027e24 */ /* 0x000fe2000f8e00ff */
[----:B------:R-:W-:Y:S01]  /*0780*/  IADD3 R20, P2, P3, R0, UR8, R5 ;  /* 0x0000000800147c10 */ /* 0x000fe2000fb5e005 */
[----:B------:R-:W-:Y:S01]  /*0790*/  IMAD.U32 R9, RZ, RZ, UR13 ;  /* 0x0000000dff097e24 */ /* 0x000fe2000f8e00ff */
[----:B------:R-:W-:Y:S01]  /*07a0*/  SGXT.U32 R0, R8, 0x2 ;  /* 0x000000020800781a */ /* 0x000fe20000000000 */
[----:B------:R-:W-:Y:S01]  /*07b0*/  IMAD R2, R2, 0x8, R3 ;  /* 0x0000000802027824 */ /* 0x000fe200078e0203 */
[----:B------:R-:W-:Y:S01]  /*07c0*/  LEA R62, P0, R3, R13, 0x1 ;  /* 0x0000000d033e7211 */ /* 0x000fe200078008ff */
[----:B------:R-:W-:Y:S01]  /*07d0*/  IMAD.HI R4, R4, 0x2, RZ ;  /* 0x0000000204047827 */ /* 0x000fe200078e02ff */
[----:B------:R-:W-:-:S02]  /*07e0*/  CS2R R42, SRZ ;  /* 0x00000000002a7805 */ /* 0x000fc4000001ff00 */
[----:B------:R-:W-:Y:S02]  /*07f0*/  CS2R R44, SRZ ;  /* 0x00000000002c7805 */ /* 0x000fe4000001ff00 */
[-C--:B------:R-:W-:Y:S01]  /*0800*/  LEA R8, P1, R2, R13.reuse, 0x1 ;  /* 0x0000000d02087211 */ /* 0x080fe200078208ff */
[----:B------:R-:W-:Y:S01]  /*0810*/  IMAD.U32 R21, RZ, RZ, UR5 ;  /* 0x00000005ff157e24 */ /* 0x000fe2000f8e00ff */
[----:B------:R-:W-:Y:S01]  /*0820*/  UIADD3 UR5, UR11, 0x800, URZ ;  /* 0x000008000b057890 */ /* 0x000fe2000fffe03f */
[----:B0-----:R-:W-:Y:S01]  /*0830*/  IMAD R5, R0, R14, RZ ;  /* 0x0000000e00057224 */ /* 0x001fe200078e02ff */
[----:B------:R-:W-:Y:S01]  /*0840*/  LEA R0, R9, R2, 0x3 ;  /* 0x0000000209007211 */ /* 0x000fe200078e18ff */
[----:B------:R-:W-:Y:S01]  /*0850*/  IMAD.U32 R11, RZ, RZ, UR13 ;  /* 0x0000000dff0b7e24 */ /* 0x000fe2000f8e00ff */
[----:B------:R-:W-:Y:S01]  /*0860*/  IADD3.X R21, R4, UR9, R21, P2, P3 ;  /* 0x0000000904157c10 */ /* 0x000fe200097e6415 */
[----:B------:R-:W-:Y:S01]  /*0870*/  IMAD R17, R14, 0x4, R5 ;  /* 0x000000040e117824 */ /* 0x000fe200078e0205 */
[----:B------:R-:W-:Y:S01]  /*0880*/  LEA R10, P2, R0, R13, 0x1 ;  /* 0x0000000d000a7211 */ /* 0x000fe200078408ff */
[----:B------:R-:W-:Y:S01]  /*0890*/  IMAD R4, R11, 0x8, R0 ;  /* 0x000000080b047824 */ /* 0x000fe200078e0200 */
[-C--:B------:R-:W-:Y:S01]  /*08a0*/  LEA.HI.X.SX32 R9, R2, R15.reuse, 0x1, P1 ;  /* 0x0000000f02097211 */ /* 0x080fe200008f0eff */
[----:B------:R-:W-:Y:S01]  /*08b0*/  USHF.R.U32.HI UR5, URZ, 0x4, UR5 ;  /* 0x000000043f057899 */ /* 0x000fe20008011605 */
[----:B------:R-:W-:Y:S01]  /*08c0*/  LEA.HI.X.SX32 R11, R0, R15, 0x1, P2 ;  /* 0x0000000f000b7211 */ /* 0x000fe200010f0eff */
[----:B------:R-:W-:Y:S01]  /*08d0*/  IMAD R0, R14, 0x4, R17 ;  /* 0x000000040e007824 */ /* 0x000fe200078e0211 */
[----:B------:R-:W-:Y:S01]  /*08e0*/  LEA R12, P3, R4, R13, 0x1 ;  /* 0x0000000d040c7211 */ /* 0x000fe200078608ff */
[----:B------:R-:W-:Y:S01]  /*08f0*/  USGXT.U32 UR8, UR5, 0xe ;  /* 0x0000000e0508789a */ /* 0x000fe20008000000 */
[-C--:B------:R-:W-:Y:S01]  /*0900*/  LEA.HI.X.SX32 R63, R3, R15.reuse, 0x1, P0 ;  /* 0x0000000f033f7211 */ /* 0x080fe200000f0eff */
[----:B------:R-:W-:Y:S01]  /*0910*/  IMAD R2, R14, 0x4, R0 ;  /* 0x000000040e027824 */ /* 0x000fe200078e0200 */
[----:B------:R-:W-:Y:S01]  /*0920*/  LEA.HI.X.SX32 R13, R4, R15, 0x1, P3 ;  /* 0x0000000f040d7211 */ /* 0x000fe200018f0eff */
[----:B------:R-:W-:Y:S01]  /*0930*/  IMAD.MOV.U32 R51, RZ, RZ, 0x3f800000 ;  /* 0x3f800000ff337424 */ /* 0x000fe200078e00ff */
[-C--:B------:R-:W-:Y:S01]  /*0940*/  LEA R14, P0, R5, R20.reuse, 0x1 ;  /* 0x00000014050e7211 */ /* 0x080fe200078008ff */
[----:B------:R-:W-:Y:S01]  /*0950*/  IMAD.MOV.U32 R50, RZ, RZ, -0x800000 ;  /* 0xff800000ff327424 */ /* 0x000fe200078e00ff */
[-C--:B------:R-:W-:Y:S01]  /*0960*/  LEA R16, P1, R17, R20.reuse, 0x1 ;  /* 0x0000001411107211 */ /* 0x080fe200078208ff */
[----:B------:R-:W-:Y:S01]  /*0970*/  IMAD.MOV.U32 R52, RZ, RZ, -0x800000 ;  /* 0xff800000ff347424 */ /* 0x000fe200078e00ff */
[-C--:B------:R-:W-:Y:S01]  /*0980*/  LEA R18, P2, R0, R20.reuse, 0x1 ;  /* 0x0000001400127211 */ /* 0x080fe200078408ff */
[----:B------:R-:W-:Y:S01]  /*0990*/  IMAD.MOV.U32 R48, RZ, RZ, 0x3f800000 ;  /* 0x3f800000ff307424 */ /* 0x000fe200078e00ff */
[----:B------:R-:W-:-:S02]  /*09a0*/  LEA R20, P3, R2, R20, 0x1 ;  /* 0x0000001402147211 */ /* 0x000fc400078608ff */
[----:B------:R-:W-:Y:S02]  /*09b0*/  CS2R R46, SRZ ;  /* 0x00000000002e7805 */ /* 0x000fe4000001ff00 */
[-C--:B------:R-:W-:Y:S01]  /*09c0*/  LEA.HI.X.SX32 R15, R5, R21.reuse, 0x1, P0 ;  /* 0x00000015050f7211 */ /* 0x080fe200000f0eff */
[----:B------:R-:W-:Y:S01]  /*09d0*/  UMOV UR16, 0xfffffffe ;  /* 0xfffffffe00107882 */ /* 0x000fe20000000000 */
[-C--:B------:R-:W-:Y:S01]  /*09e0*/  LEA.HI.X.SX32 R17, R17, R21.reuse, 0x1, P1 ;  /* 0x0000001511117211 */ /* 0x080fe200008f0eff */
[----:B------:R-:W-:Y:S01]  /*09f0*/  UMOV UR17, 0x7fffffdf ;  /* 0x7fffffdf00117882 */ /* 0x000fe20000000000 */
[-C--:B------:R-:W-:Y:S01]  /*0a00*/  LEA.HI.X.SX32 R19, R0, R21.reuse, 0x1, P2 ;  /* 0x0000001500137211 */ /* 0x080fe200010f0eff */
[----:B------:R-:W-:Y:S01]  /*0a10*/  UMOV UR9, URZ ;  /* 0x0000003f00097c82 */ /* 0x000fe20008000000 */
[----:B------:R-:W-:Y:S01]  /*0a20*/  LEA.HI.X.SX32 R21, R2, R21, 0x1, P3 ;  /* 0x0000001502157211 */ /* 0x000fe200018f0eff */
[----:B------:R-:W-:Y:S01]  /*0a30*/  UMOV UR6, URZ ;  /* 0x0000003f00067c82 */ /* 0x000fe20008000000 */
[----:B------:R-:W-:Y:S01]  /*0a40*/  UMOV UR7, URZ ;  /* 0x0000003f00077c82 */ /* 0x000fe20008000000 */
[----:B------:R-:W-:Y:S01]  /*0a50*/  UMOV UR4, URZ ;  /* 0x0000003f00047c82 */ /* 0x000fe20008000000 */
[----:B------:R-:W-:-:S02]  /*0a60*/  USGXT.U32 UR12, UR12, 0xe ;  /* 0x0000000e0c0c789a */ /* 0x000fc40008000000 */
[----:B------:R-:W-:Y:S01]  /*0a70*/  UIADD3.64 UR22, UR8, -UR16, URZ ;  /* 0x8000001008167297 */ /* 0x000fe2000fffe03f */
[----:B------:R-:W-:Y:S01]  /*0a80*/  UMOV UR5, URZ ;  /* 0x0000003f00057c82 */ /* 0x000fe20008000000 */
[----:B------:R-:W-:-:S10]  /*0a90*/  ULDC UR14, c[0x0][0x238] ;  /* 0x00008e00000e7ab9 */ /* 0x000fd40000000800 */
.L_x_1:
[----:B------:R-:W-:Y:S02]  /*0aa0*/  IMAD.U32 R5, RZ, RZ, UR4 ;  /* 0x00000004ff057e24 */ /* 0x000fe4000f8e00ff */
[----:B------:R-:W-:Y:S02]  /*0ab0*/  IMAD.U32 R3, RZ, RZ, UR4 ;  /* 0x00000004ff037e24 */ /* 0x000fe4000f8e00ff */
[----:B------:R-:W-:Y:S02]  /*0ac0*/  IMAD.U32 R25, RZ, RZ, UR4 ;  /* 0x00000004ff197e24 */ /* 0x000fe4000f8e00ff */
[----:B------:R-:W-:Y:S02]  /*0ad0*/  IMAD.U32 R27, RZ, RZ, UR4 ;  /* 0x00000004ff1b7e24 */ /* 0x000fe4000f8e00ff */
[----:B------:R-:W-:-:S04]  /*0ae0*/  IMAD.WIDE R4, R5, 0x2, R62 ;  /* 0x0000000205047825 */ /* 0x000fc800078e023e */
[----:B------:R-:W-:Y:S02]  /*0af0*/  IMAD.WIDE R2, R3, 0x2, R8 ;  /* 0x0000000203027825 */ /* 0x000fe400078e0208 */
[----:B------:R-:W2:Y:S02]  /*0b00*/  LDG.E.U16 R5, desc[UR20][R4.64] ;  /* 0x0000001404057981 */ /* 0x000ea4000c1e1500 */
[----:B------:R-:W-:Y:S02]  /*0b10*/  IMAD.WIDE R24, R25, 0x2, R10 ;  /* 0x0000000219187825 */ /* 0x000fe400078e020a */
[----:B------:R-:W3:Y:S02]  /*0b20*/  LDG.E.U16 R3, desc[UR20][R2.64] ;  /* 0x0000001402037981 */ /* 0x000ee4000c1e1500 */
[----:B------:R-:W-:Y:S02]  /*0b30*/  IMAD.WIDE R26, R27, 0x2, R12 ;  /* 0x000000021b1a7825 */ /* 0x000fe400078e020c */
[----:B------:R0:W4:Y:S04]  /*0b40*/  LDG.E.U16 R39, desc[UR20][R24.64] ;  /* 0x0000001418277981 */ /* 0x000128000c1e1500 */
[----:B------:R1:W5:Y:S01]  /*0b50*/  LDG.E.U16 R57, desc[UR20][R26.64] ;  /* 0x000000141a397981 */ /* 0x000362000c1e1500 */
[----:B------:R-:W-:Y:S01]  /*0b60*/  IMAD.SHL.U32 R0, R6, 0x2, RZ ;  /* 0x0000000206007824 */ /* 0x000fe200078e00ff */
[----:B------:R-:W-:Y:S01]  /*0b70*/  LOP3.LUT R30, R49, 0x8, RZ, 0xfc, !PT ;  /* 0x00000008311e7812 */ /* 0x000fe200078efcff */
[----:B------:R-:W-:Y:S01]  /*0b80*/  IMAD.U32 R29, RZ, RZ, UR5 ;  /* 0x00000005ff1d7e24 */ /* 0x000fe2000f8e00ff */
[----:B------:R-:W-:Y:S01]  /*0b90*/  BAR.SYNC.DEFER_BLOCKING 0x0 ;  /* 0x0000000000007b1d */ /* 0x000fe20000010000 */
[----:B0-----:R-:W-:Y:S01]  /*0ba0*/  IMAD.U32 R25, RZ, RZ, UR5 ;  /* 0x00000005ff197e24 */ /* 0x001fe2000f8e00ff */
[----:B------:R-:W-:Y:S01]  /*0bb0*/  LOP3.LUT R0, R0, 0x6, RZ, 0xc0, !PT ;  /* 0x0000000600007812 */ /* 0x000fe200078ec0ff */
[----:B------:R-:W-:-:S03]  /*0bc0*/  IMAD.WIDE R28, R29, 0x2, R14 ;  /* 0x000000021d1c7825 */ /* 0x000fc600078e020e */
[----:B------:R-:W-:Y:S01]  /*0bd0*/  IADD3 R32, P1, R0, UR6, RZ ;  /* 0x0000000600207c10 */ /* 0x000fe2000ff3e0ff */
[----:B------:R-:W-:-:S03]  /*0be0*/  IMAD.WIDE R24, R25, 0x2, R18 ;  /* 0x0000000219187825 */ /* 0x000fc600078e0212 */
[----:B------:R-:W-:Y:S01]  /*0bf0*/  IADD3 R2, P0, R32, 0x8, RZ ;  /* 0x0000000820027810 */ /* 0x000fe20007f1e0ff */
[----:B------:R-:W-:Y:S02]  /*0c00*/  VIADD R4, R0, UR6 ;  /* 0x0000000600047c36 */ /* 0x000fe40008000000 */
[----:B------:R-:W-:Y:S01]  /*0c10*/  IMAD.X R34, RZ, RZ, UR7, P1 ;  /* 0x00000007ff227e24 */ /* 0x000fe200088e06ff */
[----:B------:R-:W-:Y:S01]  /*0c20*/  IADD3 R0, P1, R32, 0x9, RZ ;  /* 0x0000000920007810 */ /* 0x000fe20007f3e0ff */
[----:B-1----:R-:W-:Y:S01]  /*0c30*/  IMAD.U32 R27, RZ, RZ, UR5 ;  /* 0x00000005ff1b7e24 */ /* 0x002fe2000f8e00ff */
[----:B------:R-:W-:Y:S01]  /*0c40*/  ISETP.GT.U32.AND P2, PT, R4, R49, PT ;  /* 0x000000310400720c */ /* 0x000fe20003f44070 */
[----:B------:R-:W-:Y:S01]  /*0c50*/  IMAD.X R55, RZ, RZ, R34, P0 ;  /* 0x000000ffff377224 */ /* 0x000fe200000e0622 */
[----:B------:R-:W-:Y:S02]  /*0c60*/  IADD3 R37, P0, R32, 0x10, RZ ;  /* 0x0000001020257810 */ /* 0x000fe40007f1e0ff */
[----:B------:R-:W-:-:S02]  /*0c70*/  IADD3.X R56, RZ, R34, RZ, P1, !PT ;  /* 0x00000022ff387210 */ /* 0x000fc40000ffe4ff */
[C---:B------:R-:W-:Y:S01]  /*0c80*/  IADD3 R35, P1, R32.reuse, 0x11, RZ ;  /* 0x0000001120237810 */ /* 0x040fe20007f3e0ff */
[--C-:B------:R-:W-:Y:S01]  /*0c90*/  IMAD.X R38, RZ, RZ, R34.reuse, P0 ;  /* 0x000000ffff267224 */ /* 0x100fe200000e0622 */
[----:B------:R-:W-:Y:S02]  /*0ca0*/  IADD3 R31, P0, R32, 0x18, RZ ;  /* 0x00000018201f7810 */ /* 0x000fe40007f1e0ff */
[----:B------:R-:W-:Y:S01]  /*0cb0*/  ISETP.GT.U32.AND.EX P2, PT, R34, RZ, PT, P2 ;  /* 0x000000ff2200720c */ /* 0x000fe20003f44120 */
[--C-:B------:R-:W-:Y:S01]  /*0cc0*/  IMAD.X R36, RZ, RZ, R34.reuse, P1 ;  /* 0x000000ffff247224 */ /* 0x100fe200008e0622 */
[C---:B------:R-:W-:Y:S01]  /*0cd0*/  ISETP.GE.U32.AND P5, PT, R4.reuse, R49, PT ;  /* 0x000000310400720c */ /* 0x040fe20003fa6070 */
[----:B------:R-:W-:Y:S01]  /*0ce0*/  IMAD.X R33, RZ, RZ, R34, P0 ;  /* 0x000000ffff217224 */ /* 0x000fe200000e0622 */
[CC--:B------:R-:W-:Y:S02]  /*0cf0*/  ISETP.GT.U32.AND P6, PT, R4.reuse, R30.reuse, PT ;  /* 0x0000001e0400720c */ /* 0x0c0fe40003fc4070 */
[----:B------:R-:W-:-:S02]  /*0d00*/  ISETP.GE.U32.AND P4, PT, R4, R30, PT ;  /* 0x0000001e0400720c */ /* 0x000fc40003f86070 */
[----:B------:R-:W-:Y:S02]  /*0d10*/  IADD3 R32, P1, R32, 0x19, RZ ;  /* 0x0000001920207810 */ /* 0x000fe40007f3e0ff */
[----:B------:R-:W-:Y:S02]  /*0d20*/  P2R R53, PR, RZ, 0x4 ;  /* 0x00000004ff357803 */ /* 0x000fe40000000000 */
[C---:B------:R-:W-:Y:S02]  /*0d30*/  ISETP.GE.U32.AND.EX P5, PT, R34.reuse, RZ, PT, P5 ;  /* 0x000000ff2200720c */ /* 0x040fe40003fa6150 */
[C---:B------:R-:W-:Y:S02]  /*0d40*/  ISETP.GT.U32.AND.EX P2, PT, R34.reuse, RZ, PT, P6 ;  /* 0x000000ff2200720c */ /* 0x040fe40003f44160 */
[----:B------:R-:W-:Y:S01]  /*0d50*/  ISETP.GE.U32.AND.EX P4, PT, R34, RZ, PT, P4 ;  /* 0x000000ff2200720c */ /* 0x000fe20003f86140 */
[----:B------:R-:W-:Y:S01]  /*0d60*/  IMAD.X R34, RZ, RZ, R34, P1 ;  /* 0x000000ffff227224 */ /* 0x000fe200008e0622 */
[----:B------:R-:W-:-:S02]  /*0d70*/  ISETP.GT.U32.AND P1, PT, R0, R49, PT ;  /* 0x000000310000720c */ /* 0x000fc40003f24070 */
[----:B------:R-:W-:Y:S02]  /*0d80*/  ISETP.GT.U32.AND P0, PT, R0, R30, PT ;  /* 0x0000001e0000720c */ /* 0x000fe40003f04070 */
[----:B------:R-:W-:Y:S01]  /*0d90*/  ISETP.GT.U32.AND P3, PT, R2, R49, PT ;  /* 0x000000310200720c */ /* 0x000fe20003f64070 */
[----:B------:R-:W-:Y:S01]  /*0da0*/  IMAD.WIDE R26, R27, 0x2, R16 ;  /* 0x000000021b1a7825 */ /* 0x000fe200078e0210 */
[----:B------:R-:W-:Y:S02]  /*0db0*/  P2R R2, PR, RZ, 0x4 ;  /* 0x00000004ff027803 */ /* 0x000fe40000000000 */
[----:B------:R-:W-:Y:S02]  /*0dc0*/  P2R R54, PR, RZ, 0x10 ;  /* 0x00000010ff367803 */ /* 0x000fe40000000000 */
[----:B------:R-:W-:Y:S02]  /*0dd0*/  ISETP.NE.AND P4, PT, R2, RZ, PT ;  /* 0x000000ff0200720c */ /* 0x000fe40003f85270 */
[----:B------:R-:W-:-:S02]  /*0de0*/  ISETP.GT.U32.AND.EX P1, PT, R56, RZ, PT, P1 ;  /* 0x000000ff3800720c */ /* 0x000fc40003f24110 */
[----:B------:R-:W-:Y:S02]  /*0df0*/  ISETP.GT.U32.AND.EX P2, PT, R56, RZ, PT, P0 ;  /* 0x000000ff3800720c */ /* 0x000fe40003f44100 */
[C---:B------:R-:W-:Y:S02]  /*0e00*/  ISETP.GT.U32.AND P0, PT, R37.reuse, R49, PT ;  /* 0x000000312500720c */ /* 0x040fe40003f04070 */
[----:B------:R-:W-:Y:S02]  /*0e10*/  P2R R56, PR, RZ, 0x2 ;  /* 0x00000002ff387803 */ /* 0x000fe40000000000 */
[----:B------:R-:W-:Y:S02]  /*0e20*/  ISETP.GT.U32.AND.EX P1, PT, R38, RZ, PT, P0 ;  /* 0x000000ff2600720c */ /* 0x000fe40003f24100 */
[----:B------:R-:W-:Y:S01]  /*0e30*/  ISETP.GT.U32.AND P0, PT, R37, R30, PT ;  /* 0x0000001e2500720c */ /* 0x000fe20003f04070 */
[----:B--2---:R-:W-:Y:S04]  /*0e40*/  STS.U16 [R22+UR11+0x800], R5 ;  /* 0x0008000516007988 */ /* 0x004fe8000800040b */
[----:B---3--:R0:W-:Y:S04]  /*0e50*/  STS.U16 [R22+UR11+0x900], R3 ;  /* 0x0009000316007988 */ /* 0x0081e8000800040b */
[----:B----4-:R-:W-:Y:S04]  /*0e60*/  STS.U16 [R22+UR11+0xa00], R39 ;  /* 0x000a002716007988 */ /* 0x010fe8000800040b */
[----:B-----5:R1:W-:Y:S01]  /*0e70*/  STS.U16 [R22+UR11+0xb00], R57 ;  /* 0x000b003916007988 */ /* 0x0203e2000800040b */
[----:B------:R2:W-:Y:S06]  /*0e80*/  MEMBAR.ALL.CTA ;  /* 0x0000000000007992 */ /* 0x0005ec0000008000 */
[----:B--2---:R-:W2:Y:S02]  /*0e90*/  FENCE.VIEW.ASYNC.S ;  /* 0x00000000000073c6 */ /* 0x004ea40000000000 */
[----:B--2---:R-:W-:Y:S06]  /*0ea0*/  BAR.SYNC.DEFER_BLOCKING 0x0 ;  /* 0x0000000000007b1d */ /* 0x004fec0000010000 */
[----:B0-----:R-:W2:Y:S04]  /*0eb0*/  LDG.E.U16 R3, desc[UR20][R24.64] ;  /* 0x0000001418037981 */ /* 0x001ea8000c1e1500 */
[----:B------:R-:W3:Y:S01]  /*0ec0*/  LDG.E.U16 R0, desc[UR20][R28.64] ;  /* 0x000000141c007981 */ /* 0x000ee2000c1e1500 */
[----:B------:R-:W-:-:S03]  /*0ed0*/  IMAD.U32 R5, RZ, RZ, UR5 ;  /* 0x00000005ff057e24 */ /* 0x000fc6000f8e00ff */
[----:B------:R0:W4:Y:S01]  /*0ee0*/  LDG.E.U16 R2, desc[UR20][R26.64] ;  /* 0x000000141a027981 */ /* 0x000122000c1e1500 */
[----:B------:R-:W-:-:S06]  /*0ef0*/  IMAD.WIDE R4, R5, 0x2, R20 ;  /* 0x0000000205047825 */ /* 0x000fcc00078e0214 */
[----:B------:R5:W4:Y:S01]  /*0f00*/  LDG.E.U16 R4, desc[UR20][R4.64] ;  /* 0x0000001404047981 */ /* 0x000b22000c1e1500 */
[----:B-1----:R-:W-:Y:S02]  /*0f10*/  P2R R57, PR, RZ, 0x4 ;  /* 0x00000004ff397803 */ /* 0x002fe40000000000 */
[----:B------:R-:W-:Y:S02]  /*0f20*/  ISETP.GT.U32.AND.EX P2, PT, R38, RZ, PT, P0 ;  /* 0x000000ff2600720c */ /* 0x000fe40003f44100 */
[----:B------:R-:W-:Y:S02]  /*0f30*/  ISETP.GT.U32.AND P0, PT, R35, R49, PT ;  /* 0x000000312300720c */ /* 0x000fe40003f04070 */
[----:B------:R-:W-:Y:S02]  /*0f40*/  P2R R58, PR, RZ, 0x2 ;  /* 0x00000002ff3a7803 */ /* 0x000fe40000000000 */
[----:B------:R-:W-:Y:S02]  /*0f50*/  ISETP.GT.U32.AND.EX P1, PT, R36, RZ, PT, P0 ;  /* 0x000000ff2400720c */ /* 0x000fe40003f24100 */
[----:B------:R-:W-:-:S02]  /*0f60*/  ISETP.GT.U32.AND.EX P3, PT, R55, RZ, PT, P3 ;  /* 0x000000ff3700720c */ /* 0x000fc40003f64130 */
[----:B------:R-:W-:Y:S02]  /*0f70*/  ISETP.GT.U32.AND P0, PT, R35, R30, PT ;  /* 0x0000001e2300720c */ /* 0x000fe40003f04070 */
[----:B------:R-:W-:Y:S02]  /*0f80*/  P2R R59, PR, RZ, 0x4 ;  /* 0x00000004ff3b7803 */ /* 0x000fe40000000000 */
[----:B------:R-:W-:Y:S02]  /*0f90*/  P2R R55, PR, RZ, 0x8 ;  /* 0x00000008ff377803 */ /* 0x000fe40000000000 */
[----:B------:R-:W-:Y:S02]  /*0fa0*/  ISETP.GT.U32.AND.EX P2, PT, R36, RZ, PT, P0 ;  /* 0x000000ff2400720c */ /* 0x000fe40003f44100 */
[----:B------:R-:W-:Y:S02]  /*0fb0*/  P2R R60, PR, RZ, 0x2 ;  /* 0x00000002ff3c7803 */ /* 0x000fe40000000000 */
[----:B------:R-:W-:-:S02]  /*0fc0*/  ISETP.GT.U32.AND P1, PT, R31, R49, PT ;  /* 0x000000311f00720c */ /* 0x000fc40003f24070 */
[-C--:B------:R-:W-:Y:S02]  /*0fd0*/  ISETP.GT.U32.AND P3, PT, R31, R30.reuse, PT ;  /* 0x0000001e1f00720c */ /* 0x080fe40003f64070 */
[C---:B------:R-:W-:Y:S02]  /*0fe0*/  ISETP.GT.U32.AND P0, PT, R32.reuse, R49, PT ;  /* 0x000000312000720c */ /* 0x040fe40003f04070 */
[----:B------:R-:W-:Y:S02]  /*0ff0*/  ISETP.GT.U32.AND P6, PT, R32, R30, PT ;  /* 0x0000001e2000720c */ /* 0x000fe40003fc4070 */
[C---:B------:R-:W-:Y:S02]  /*1000*/  ISETP.GT.U32.AND.EX P1, PT, R33.reuse, RZ, PT, P1 ;  /* 0x000000ff2100720c */ /* 0x040fe40003f24110 */
[----:B------:R-:W-:Y:S02]  /*1010*/  ISETP.GT.U32.AND.EX P3, PT, R33, RZ, PT, P3 ;  /* 0x000000ff2100720c */ /* 0x000fe40003f64130 */
[----:B------:R-:W-:-:S02]  /*1020*/  ISETP.GT.U32.AND.EX P0, PT, R34, RZ, PT, P0 ;  /* 0x000000ff2200720c */ /* 0x000fc40003f04100 */
[----:B------:R-:W-:Y:S02]  /*1030*/  ISETP.GT.U32.AND.EX P6, PT, R34, RZ, PT, P6 ;  /* 0x000000ff2200720c */ /* 0x000fe40003fc4160 */
[----:B0-----:R-:W-:Y:S01]  /*1040*/  WARPGROUP.ARRIVE ;  /* 0x00000000000079c5 */ /* 0x001fe20000000000 */
[----:B------:R-:W-:Y:S01]  /*1050*/  UMOV UR16, UR12 ;  /* 0x0000000c00107c82 */ /* 0x000fe20008000000 */
[----:B------:R-:W-:Y:S01]  /*1060*/  UMOV UR17, 0x40000040 ;  /* 0x4000004000117882 */ /* 0x000fe20000000000 */
[----:B------:R-:W-:Y:S01]  /*1070*/  UMOV UR18, UR8 ;  /* 0x0000000800127c82 */ /* 0x000fe20008000000 */
[----:B------:R-:W-:Y:S02]  /*1080*/  UMOV UR19, 0xc0000010 ;  /* 0xc000001000137882 */ /* 0x000fe40000000000 */
[----:B------:R-:W-:Y:S03]  /*1090*/  HGMMA.64x32x16.F32 R24, gdesc[UR16].tnspA, RZ, !UPT, gsb0 ;  /* 0x20600000101879f0 */ /* 0x000fe6000c0008ff */
[----:B------:R-:W-:-:S02]  /*10a0*/  WARPGROUP.DEPBAR.LE gsb0, 0x0 ;  /* 0x00008000000079c5 */ /* 0x000fc40000010000 */
[----:B-----5:R-:W-:Y:S01]  /*10b0*/  FMUL R5, R25, UR14 ;  /* 0x0000000e19057c20 */ /* 0x020fe20008400000 */
[----:B------:R-:W-:Y:S01]  /*10c0*/  FMUL R25, R26, UR14 ;  /* 0x0000000e1a197c20 */ /* 0x000fe20008400000 */
[----:B------:R-:W-:Y:S04]  /*10d0*/  BAR.SYNC.DEFER_BLOCKING 0x0 ;  /* 0x0000000000007b1d */ /* 0x000fe80000010000 */
[----:B------:R-:W-:Y:S02]  /*10e0*/  FSEL R25, R25, -INF , !P4 ;  /* 0xff80000019197808 */ /* 0x000fe40006000000 */
[----:B------:R-:W-:Y:S01]  /*10f0*/  ISETP.NE.AND P4, PT, R54, RZ, PT ;  /* 0x000000ff3600720c */ /* 0x000fe20003f85270 */
[----:B------:R-:W-:Y:S01]  /*1100*/  FMUL R54, R31, UR14 ;  /* 0x0000000e1f367c20 */ /* 0x000fe20008400000 */
[----:B------:R-:W-:Y:S01]  /*1110*/  FMUL R31, R35, UR14 ;  /* 0x0000000e231f7c20 */ /* 0x000fe20008400000 */
[----:B------:R-:W-:-:S04]  /*1120*/  FMUL R26, R27, UR14 ;  /* 0x0000000e1b1a7c20 */ /* 0x000fc80008400000 */
[----:B------:R-:W-:Y:S02]  /*1130*/  FSEL R31, R31, -INF , !P2 ;  /* 0xff8000001f1f7808 */ /* 0x000fe40005000000 */
[----:B------:R-:W-:Y:S01]  /*1140*/  ISETP.NE.AND P2, PT, R53, RZ, PT ;  /* 0x000000ff3500720c */ /* 0x000fe20003f45270 */
[----:B------:R-:W-:Y:S01]  /*1150*/  FMUL R53, R30, UR14 ;  /* 0x0000000e1e357c20 */ /* 0x000fe20008400000 */
[----:B------:R-:W-:Y:S01]  /*1160*/  FSEL R26, R26, -INF , !P4 ;  /* 0xff8000001a1a7808 */ /* 0x000fe20006000000 */
[----:B------:R-:W-:Y:S01]  /*1170*/  FMUL R39, R39, UR14 ;  /* 0x0000000e27277c20 */ /* 0x000fe20008400000 */
[----:B------:R-:W-:Y:S02]  /*1180*/  ISETP.NE.AND P4, PT, R57, RZ, PT ;  /* 0x000000ff3900720c */ /* 0x000fe40003f85270 */
[----:B------:R-:W-:Y:S02]  /*1190*/  FSEL R53, R53, -INF , !P2 ;  /* 0xff80000035357808 */ /* 0x000fe40005000000 */
[----:B------:R-:W-:Y:S01]  /*11a0*/  FMNMX R30, R25, R26, !PT ;  /* 0x0000001a191e7209 */ /* 0x000fe20007800000 */
[----:B------:R-:W-:Y:S01]  /*11b0*/  FMUL R27, R34, UR14 ;  /* 0x0000000e221b7c20 */ /* 0x000fe20008400000 */
[----:B------:R-:W-:-:S02]  /*11c0*/  FSEL R39, R39, -INF , !P6 ;  /* 0xff80000027277808 */ /* 0x000fc40007000000 */
[----:B------:R-:W-:Y:S02]  /*11d0*/  FSEL R5, R5, -INF , !P5 ;  /* 0xff80000005057808 */ /* 0x000fe40006800000 */
[----:B------:R-:W-:Y:S02]  /*11e0*/  ISETP.NE.AND P6, PT, R55, RZ, PT ;  /* 0x000000ff3700720c */ /* 0x000fe40003fc5270 */
[----:B------:R-:W-:Y:S02]  /*11f0*/  ISETP.NE.AND P5, PT, R59, RZ, PT ;  /* 0x000000ff3b00720c */ /* 0x000fe40003fa5270 */
[----:B------:R-:W-:Y:S02]  /*1200*/  FSEL R54, R54, -INF , !P4 ;  /* 0xff80000036367808 */ /* 0x000fe40006000000 */
[----:B------:R-:W-:Y:S02]  /*1210*/  FMNMX R55, R53, R30, !PT ;  /* 0x0000001e35377209 */ /* 0x000fe40007800000 */
[----:B------:R-:W-:-:S02]  /*1220*/  FSEL R27, R27, -INF , !P5 ;  /* 0xff8000001b1b7808 */ /* 0x000fc40006800000 */
[----:B------:R-:W-:Y:S01]  /*1230*/  FMNMX R30, R54, R55, !PT ;  /* 0x00000037361e7209 */ /* 0x000fe20007800000 */
[----:B------:R-:W-:-:S03]  /*1240*/  FMUL R35, R38, UR14 ;  /* 0x0000000e26237c20 */ /* 0x000fc60008400000 */
[----:B------:R-:W-:Y:S02]  /*1250*/  FMNMX R30, R27, R30, !PT ;  /* 0x0000001e1b1e7209 */ /* 0x000fe40007800000 */
[----:B------:R-:W-:Y:S02]  /*1260*/  FSEL R35, R35, -INF , !P3 ;  /* 0xff80000023237808 */ /* 0x000fe40005800000 */
[----:B------:R-:W-:-:S04]  /*1270*/  FMNMX R30, R31, R30, !PT ;  /* 0x0000001e1f1e7209 */ /* 0x000fc80007800000 */
[----:B------:R-:W-:-:S04]  /*1280*/  FMNMX R30, R35, R30, !PT ;  /* 0x0000001e231e7209 */ /* 0x000fc80007800000 */
[----:B------:R-:W-:Y:S01]  /*1290*/  FMNMX R30, R39, R30, !PT ;  /* 0x0000001e271e7209 */ /* 0x000fe20007800000 */
[----:B--2---:R-:W-:Y:S04]  /*12a0*/  STS.U16 [R22+UR11+0xa00], R3 ;  /* 0x000a000316007988 */ /* 0x004fe8000800040b */
[----:B------:R-:W0:Y:S04]  /*12b0*/  SHFL.BFLY PT, R3, R30, 0x2, 0x1f ;  /* 0x0c401f001e037f89 */ /* 0x000e2800000e0000 */
[----:B---3--:R-:W-:Y:S01]  /*12c0*/  STS.U16 [R22+UR11+0x800], R0 ;  /* 0x0008000016007988 */ /* 0x008fe2000800040b */
[----:B0-----:R-:W-:-:S05]  /*12d0*/  FMNMX R3, R30, R3, !PT ;  /* 0x000000031e037209 */ /* 0x001fca0007800000 */
[----:B------:R-:W0:Y:S04]  /*12e0*/  SHFL.BFLY PT, R0, R3, 0x1, 0x1f ;  /* 0x0c201f0003007f89 */ /* 0x000e2800000e0000 */
[----:B----4-:R1:W-:Y:S01]  /*12f0*/  STS.U16 [R23+UR11+0xb00], R4 ;  /* 0x000b000417007988 */ /* 0x0103e2000800040b */
[----:B0-----:R-:W-:-:S04]  /*1300*/  FMNMX R55, R3, R0, !PT ;  /* 0x0000000003377209 */ /* 0x001fc80007800000 */
[----:B------:R-:W-:-:S05]  /*1310*/  FMNMX R0, R55, R52, !PT ;  /* 0x0000003437007209 */ /* 0x000fca0007800000 */
[--C-:B------:R-:W-:Y:S01]  /*1320*/  FADD R25, R25, -R0.reuse ;  /* 0x8000000019197221 */ /* 0x100fe20000000000 */
[--C-:B------:R-:W-:Y:S01]  /*1330*/  FADD R26, R26, -R0.reuse ;  /* 0x800000001a1a7221 */ /* 0x100fe20000000000 */
[--C-:B------:R-:W-:Y:S02]  /*1340*/  FADD R53, R53, -R0.reuse ;  /* 0x8000000035357221 */ /* 0x100fe40000000000 */
[----:B------:R-:W-:Y:S01]  /*1350*/  FMUL R25, R25, 1.4426950216293334961 ;  /* 0x3fb8aa3b19197820 */ /* 0x000fe20000400000 */
[----:B-1----:R-:W-:Y:S01]  /*1360*/  FMUL R4, R26, 1.4426950216293334961 ;  /* 0x3fb8aa3b1a047820 */ /* 0x002fe20000400000 */
[----:B------:R-:W-:Y:S01]  /*1370*/  FMUL R26, R53, 1.4426950216293334961 ;  /* 0x3fb8aa3b351a7820 */ /* 0x000fe20000400000 */
[----:B------:R-:W-:Y:S01]  /*1380*/  FADD R54, R54, -R0 ;  /* 0x8000000036367221 */ /* 0x000fe20000000000 */
[----:B------:R0:W-:Y:S01]  /*1390*/  STS.U16 [R23+UR11+0x900], R2 ;  /* 0x0009000217007988 */ /* 0x0001e2000800040b */
[----:B------:R1:W-:Y:S02]  /*13a0*/  MUFU.EX2 R30, R4 ;  /* 0x00000004001e7308 */ /* 0x0003e40000000800 */
[----:B------:R-:W-:-:S06]  /*13b0*/  FMUL R54, R54, 1.4426950216293334961 ;  /* 0x3fb8aa3b36367820 */ /* 0x000fcc0000400000 */
[----:B------:R-:W2:Y:S01]  /*13c0*/  MUFU.EX2 R25, R25 ;  /* 0x0000001900197308 */ /* 0x000ea20000000800 */
[--C-:B0-----:R-:W-:Y:S01]  /*13d0*/  FADD R2, R27, -R0.reuse ;  /* 0x800000001b027221 */ /* 0x101fe20000000000 */
[--C-:B------:R-:W-:Y:S01]  /*13e0*/  FADD R31, R31, -R0.reuse ;  /* 0x800000001f1f7221 */ /* 0x100fe20000000000 */
[--C-:B------:R-:W-:Y:S01]  /*13f0*/  FADD R35, R35, -R0.reuse ;  /* 0x8000000023237221 */ /* 0x100fe20000000000 */
[----:B------:R-:W-:Y:S01]  /*1400*/  FADD R39, R39, -R0 ;  /* 0x8000000027277221 */ /* 0x000fe20000000000 */
[----:B------:R-:W-:-:S03]  /*1410*/  FMUL R2, R2, 1.4426950216293334961 ;  /* 0x3fb8aa3b02027820 */ /* 0x000fc60000400000 */
[----:B------:R-:W0:Y:S01]  /*1420*/  MUFU.EX2 R26, R26 ;  /* 0x0000001a001a7308 */ /* 0x000e220000000800 */
[----:B------:R-:W-:Y:S01]  /*1430*/  FMUL R3, R31, 1.4426950216293334961 ;  /* 0x3fb8aa3b1f037820 */ /* 0x000fe20000400000 */
[----:B-1----:R-:W-:Y:S01]  /*1440*/  FMUL R4, R35, 1.4426950216293334961 ;  /* 0x3fb8aa3b23047820 */ /* 0x002fe20000400000 */
[----:B------:R-:W-:Y:S01]  /*1450*/  FMUL R24, R24, UR14 ;  /* 0x0000000e18187c20 */ /* 0x000fe20008400000 */
[----:B------:R-:W-:Y:S01]  /*1460*/  FMUL R28, R28, UR14 ;  /* 0x0000000e1c1c7c20 */ /* 0x000fe20008400000 */
[----:B------:R-:W-:Y:S01]  /*1470*/  ISETP.NE.AND P3, PT, R56, RZ, PT ;  /* 0x000000ff3800720c */ /* 0x000fe20003f65270 */
[----:B------:R-:W-:Y:S01]  /*1480*/  FMUL R32, R32, UR14 ;  /* 0x0000000e20207c20 */ /* 0x000fe20008400000 */
[----:B------:R-:W-:Y:S01]  /*1490*/  ISETP.NE.AND P4, PT, R58, RZ, PT ;  /* 0x000000ff3a00720c */ /* 0x000fe20003f85270 */
[----:B------:R-:W1:Y:S01]  /*14a0*/  MUFU.EX2 R27, R54 ;  /* 0x00000036001b7308 */ /* 0x000e620000000800 */
[----:B--2---:R-:W-:Y:S01]  /*14b0*/  FADD R35, R25, R30 ;  /* 0x0000001e19237221 */ /* 0x004fe20000000000 */
[----:B------:R-:W-:Y:S01]  /*14c0*/  FMUL R31, R39, 1.4426950216293334961 ;  /* 0x3fb8aa3b271f7820 */ /* 0x000fe20000400000 */
[----:B------:R-:W-:Y:S01]  /*14d0*/  FMUL R53, R33, UR14 ;  /* 0x0000000e21357c20 */ /* 0x000fe20008400000 */
[----:B------:R-:W-:Y:S01]  /*14e0*/  ISETP.NE.AND P5, PT, R60, RZ, PT ;  /* 0x000000ff3c00720c */ /* 0x000fe20003fa5270 */
[----:B------:R-:W-:Y:S01]  /*14f0*/  FMUL R55, R36, UR14 ;  /* 0x0000000e24377c20 */ /* 0x000fe20008400000 */
[----:B------:R-:W-:Y:S01]  /*1500*/  FMUL R37, R37, UR14 ;  /* 0x0000000e25257c20 */ /* 0x000fe20008400000 */
[----:B------:R2:W-:Y:S06]  /*1510*/  MEMBAR.ALL.CTA ;  /* 0x0000000000007992 */ /* 0x0005ec0000008000 */
[----:B--2---:R-:W2:Y:S01]  /*1520*/  FENCE.VIEW.ASYNC.S ;  /* 0x00000000000073c6 */ /* 0x004ea20000000000 */
[----:B------:R-:W3:Y:S01]  /*1530*/  MUFU.EX2 R2, R2 ;  /* 0x0000000200027308 */ /* 0x000ee20000000800 */
[----:B------:R-:W-:Y:S01]  /*1540*/  F2FP.F16.F32.PACK_AB R25, R30, R25 ;  /* 0x000000191e19723e */ /* 0x000fe200000000ff */
[----:B0-----:R-:W-:-:S06]  /*1550*/  FADD R30, R26, R35 ;  /* 0x000000231a1e7221 */ /* 0x001fcc0000000000 */
[----:B------:R-:W0:Y:S01]  /*1560*/  MUFU.EX2 R3, R3 ;  /* 0x0000000300037308 */ /* 0x000e220000000800 */
[----:B-1----:R-:W-:-:S07]  /*1570*/  FADD R35, R27, R30 ;  /* 0x0000001e1b237221 */ /* 0x002fce0000000000 */
[----:B------:R-:W1:Y:S01]  /*1580*/  MUFU.EX2 R4, R4 ;  /* 0x0000000400047308 */ /* 0x000e620000000800 */
[----:B---3--:R-:W-:-:S07]  /*1590*/  FADD R30, R2, R35 ;  /* 0x00000023021e7221 */ /* 0x008fce0000000000 */
[----:B------:R-:W3:Y:S01]  /*15a0*/  MUFU.EX2 R31, R31 ;  /* 0x0000001f001f7308 */ /* 0x000ee20000000800 */
[----:B0-----:R-:W-:-:S04]  /*15b0*/  FADD R35, R3, R30 ;  /* 0x0000001e03237221 */ /* 0x001fc80000000000 */
[----:B-1----:R-:W-:-:S04]  /*15c0*/  FADD R30, R4, R35 ;  /* 0x00000023041e7221 */ /* 0x002fc80000000000 */
[----:B---3--:R-:W-:-:S05]  /*15d0*/  FADD R34, R31, R30 ;  /* 0x0000001e1f227221 */ /* 0x008fca0000000000 */
[----:B--2---:R-:W0:Y:S02]  /*15e0*/  SHFL.BFLY PT, R35, R34, 0x2, 0x1f ;  /* 0x0c401f0022237f89 */ /* 0x004e2400000e0000 */
[----:B0-----:R-:W-:-:S05]  /*15f0*/  FADD R38, R34, R35 ;  /* 0x0000002322267221 */ /* 0x001fca0000000000 */
[----:B------:R-:W0:Y:S01]  /*1600*/  SHFL.BFLY PT, R39, R38, 0x1, 0x1f ;  /* 0x0c201f0026277f89 */ /* 0x000e2200000e0000 */
[----:B------:R-:W-:Y:S01]  /*1610*/  FADD R30, -R0, R52 ;  /* 0x00000034001e7221 */ /* 0x000fe20000000100 */
[----:B------:R-:W-:Y:S02]  /*1620*/  FSEL R24, R24, -INF , !P2 ;  /* 0xff80000018187808 */ /* 0x000fe40005000000 */
[----:B------:R-:W-:Y:S02]  /*1630*/  FSEL R33, R32, -INF , !P4 ;  /* 0xff80000020217808 */ /* 0x000fe40006000000 */
[----:B------:R-:W-:Y:S01]  /*1640*/  FSEL R53, R53, -INF , !P5 ;  /* 0xff80000035357808 */ /* 0x000fe20006800000 */
[----:B0-----:R-:W-:Y:S01]  /*1650*/  FADD R52, R38, R39 ;  /* 0x0000002726347221 */ /* 0x001fe20000000000 */
[----:B------:R-:W-:Y:S01]  /*1660*/  FMUL R39, R29, UR14 ;  /* 0x0000000e1d277c20 */ /* 0x000fe20008400000 */
[----:B------:R-:W-:Y:S02]  /*1670*/  FSEL R29, R28, -INF , !P6 ;  /* 0xff8000001c1d7808 */ /* 0x000fe40007000000 */
[----:B------:R-:W-:-:S02]  /*1680*/  FMNMX R28, R24, R5, !PT ;  /* 0x00000005181c7209 */ /* 0x000fc40007800000 */
[----:B------:R-:W-:Y:S02]  /*1690*/  FSEL R39, R39, -INF , !P3 ;  /* 0xff80000027277808 */ /* 0x000fe40005800000 */
[----:B------:R-:W-:-:S04]  /*16a0*/  FMNMX R28, R29, R28, !PT ;  /* 0x0000001c1d1c7209 */ /* 0x000fc80007800000 */
[----:B------:R-:W-:-:S04]  /*16b0*/  FMNMX R28, R39, R28, !PT ;  /* 0x0000001c271c7209 */ /* 0x000fc80007800000 */
[----:B------:R-:W-:Y:S02]  /*16c0*/  FMNMX R28, R33, R28, !PT ;  /* 0x0000001c211c7209 */ /* 0x000fe40007800000 */
[----:B------:R-:W-:Y:S02]  /*16d0*/  FSEL R55, R55, -INF , !P1 ;  /* 0xff80000037377808 */ /* 0x000fe40004800000 */
[----:B------:R-:W-:Y:S02]  /*16e0*/  FMNMX R28, R53, R28, !PT ;  /* 0x0000001c351c7209 */ /* 0x000fe40007800000 */
[----:B------:R-:W-:Y:S02]  /*16f0*/  FSEL R37, R37, -INF , !P0 ;  /* 0xff80000025257808 */ /* 0x000fe40004000000 */
[----:B------:R-:W-:-:S04]  /*1700*/  FMNMX R28, R55, R28, !PT ;  /* 0x0000001c371c7209 */ /* 0x000fc80007800000 */
[----:B------:R-:W-:-:S05]  /*1710*/  FMNMX R28, R37, R28, !PT ;  /* 0x0000001c251c7209 */ /* 0x000fca0007800000 */
[----:B------:R-:W0:Y:S01]  /*1720*/  SHFL.BFLY PT, R57, R28, 0x2, 0x1f ;  /* 0x0c401f001c397f89 */ /* 0x000e2200000e0000 */
[----:B------:R-:W-:-:S04]  /*1730*/  FMUL R30, R30, 1.4426950216293334961 ;  /* 0x3fb8aa3b1e1e7820 */ /* 0x000fc80000400000 */
[----:B------:R1:W2:Y:S01]  /*1740*/  MUFU.EX2 R35, R30 ;  /* 0x0000001e00237308 */ /* 0x0002a20000000800 */
[----:B0-----:R-:W-:-:S05]  /*1750*/  FMNMX R57, R28, R57, !PT ;  /* 0x000000391c397209 */ /* 0x001fca0007800000 */
[----:B-1----:R-:W0:Y:S02]  /*1760*/  SHFL.BFLY PT, R30, R57, 0x1, 0x1f ;  /* 0x0c201f00391e7f89 */ /* 0x002e2400000e0000 */
[----:B0-----:R-:W-:-:S04]  /*1770*/  FMNMX R59, R57, R30, !PT ;  /* 0x0000001e393b7209 */ /* 0x001fc80007800000 */
[----:B------:R-:W-:-:S05]  /*1780*/  FMNMX R32, R59, R50, !PT ;  /* 0x000000323b207209 */ /* 0x000fca0007800000 */
[--C-:B------:R-:W-:Y:S01]  /*1790*/  FADD R24, R24, -R32.reuse ;  /* 0x8000002018187221 */ /* 0x100fe20000000000 */
[--C-:B------:R-:W-:Y:S01]  /*17a0*/  FADD R5, R5, -R32.reuse ;  /* 0x8000002005057221 */ /* 0x100fe20000000000 */
[--C-:B------:R-:W-:Y:S02]  /*17b0*/  FADD R29, R29, -R32.reuse ;  /* 0x800000201d1d7221 */ /* 0x100fe40000000000 */
[----:B------:R-:W-:Y:S01]  /*17c0*/  FMUL R24, R24, 1.4426950216293334961 ;  /* 0x3fb8aa3b18187820 */ /* 0x000fe20000400000 */
[----:B------:R-:W-:Y:S01]  /*17d0*/  FMUL R5, R5, 1.4426950216293334961 ;  /* 0x3fb8aa3b05057820 */ /* 0x000fe20000400000 */
[----:B------:R-:W-:Y:S01]  /*17e0*/  FMUL R28, R29, 1.4426950216293334961 ;  /* 0x3fb8aa3b1d1c7820 */ /* 0x000fe20000400000 */
[--C-:B------:R-:W-:Y:S01]  /*17f0*/  FADD R39, R39, -R32.reuse ;  /* 0x8000002027277221 */ /* 0x100fe20000000000 */
[--C-:B------:R-:W-:Y:S01]  /*1800*/  FADD R33, R33, -R32.reuse ;  /* 0x8000002021217221 */ /* 0x100fe20000000000 */
[--C-:B------:R-:W-:Y:S01]  /*1810*/  FADD R53, R53, -R32.reuse ;  /* 0x8000002035357221 */ /* 0x100fe20000000000 */
[----:B------:R-:W-:Y:S01]  /*1820*/  MUFU.EX2 R24, R24 ;  /* 0x0000001800187308 */ /* 0x000fe20000000800 */
[----:B------:R-:W-:Y:S01]  /*1830*/  FADD R55, R55, -R32 ;  /* 0x8000002037377221 */ /* 0x000fe20000000000 */
[----:B------:R-:W-:Y:S01]  /*1840*/  FADD R30, -R32, R50 ;  /* 0x00000032201e7221 */ /* 0x000fe20000000100 */
[----:B------:R-:W-:Y:S01]  /*1850*/  FADD R37, R37, -R32 ;  /* 0x8000002025257221 */ /* 0x000fe20000000000 */
[----:B------:R-:W-:-:S04]  /*1860*/  FMUL R29, R39, 1.4426950216293334961 ;  /* 0x3fb8aa3b271d7820 */ /* 0x000fc80000400000 */
[----:B------:R-:W0:Y:S01]  /*1870*/  MUFU.EX2 R5, R5 ;  /* 0x0000000500057308 */ /* 0x000e220000000800 */
[----:B------:R-:W-:Y:S01]  /*1880*/  FMUL R33, R33, 1.4426950216293334961 ;  /* 0x3fb8aa3b21217820 */ /* 0x000fe20000400000 */
[----:B------:R-:W-:Y:S01]  /*1890*/  FMUL R34, R53, 1.4426950216293334961 ;  /* 0x3fb8aa3b35227820 */ /* 0x000fe20000400000 */
[----:B------:R-:W-:Y:S01]  /*18a0*/  FMUL R36, R55, 1.4426950216293334961 ;  /* 0x3fb8aa3b37247820 */ /* 0x000fe20000400000 */
[----:B------:R-:W-:Y:S01]  /*18b0*/  FMUL R30, R30, 1.4426950216293334961 ;  /* 0x3fb8aa3b1e1e7820 */ /* 0x000fe20000400000 */
[----:B------:R-:W-:-:S03]  /*18c0*/  FMUL R37, R37, 1.4426950216293334961 ;  /* 0x3fb8aa3b25257820 */ /* 0x000fc60000400000 */
[----:B------:R-:W1:Y:S08]  /*18d0*/  MUFU.EX2 R28, R28 ;  /* 0x0000001c001c7308 */ /* 0x000e700000000800 */
[----:B------:R-:W-:Y:S08]  /*18e0*/  MUFU.EX2 R29, R29 ;  /* 0x0000001d001d7308 */ /* 0x000ff00000000800 */
[----:B------:R-:W3:Y:S01]  /*18f0*/  MUFU.EX2 R38, R30 ;  /* 0x0000001e00267308 */ /* 0x000ee20000000800 */
[----:B--2---:R-:W-:Y:S01]  /*1900*/  FFMA R48, R35, R48, R52 ;  /* 0x0000003023307223 */ /* 0x004fe20000000034 */
[----:B------:R-:W-:-:S06]  /*1910*/  FMUL R42, R42, R35 ;  /* 0x000000232a2a7220 */ /* 0x000fcc0000400000 */
[----:B------:R-:W-:Y:S01]  /*1920*/  MUFU.EX2 R33, R33 ;  /* 0x0000002100217308 */ /* 0x000fe20000000800 */
[-C--:B------:R-:W-:Y:S01]  /*1930*/  FMUL R43, R43, R35.reuse ;  /* 0x000000232b2b7220 */ /* 0x080fe20000400000 */
[----:B------:R-:W-:-:S06]  /*1940*/  FMUL R46, R46, R35 ;  /* 0x000000232e2e7220 */ /* 0x000fcc0000400000 */
[----:B------:R-:W2:Y:S01]  /*1950*/  MUFU.EX2 R34, R34 ;  /* 0x0000002200227308 */ /* 0x000ea20000000800 */
[----:B------:R-:W-:-:S07]  /*1960*/  FMUL R47, R47, R35 ;  /* 0x000000232f2f7220 */ /* 0x000fce0000400000 */
[----:B------:R-:W-:Y:S01]  /*1970*/  MUFU.EX2 R36, R36 ;  /* 0x0000002400247308 */ /* 0x000fe20000000800 */
[----:B0-----:R-:W-:-:S07]  /*1980*/  FADD R35, R24, R5 ;  /* 0x0000000518237221 */ /* 0x001fce0000000000 */
[----:B------:R-:W0:Y:S01]  /*1990*/  MUFU.EX2 R37, R37 ;  /* 0x0000002500257308 */ /* 0x000e220000000800 */
[----:B------:R-:W-:Y:S01]  /*19a0*/  F2FP.F16.F32.PACK_AB R27, R27, R26 ;  /* 0x0000001a1b1b723e */ /* 0x000fe200000000ff */
[----:B-1----:R-:W-:Y:S01]  /*19b0*/  FADD R26, R28, R35 ;  /* 0x000000231c1a7221 */ /* 0x002fe20000000000 */
[-C--:B---3--:R-:W-:Y:S01]  /*19c0*/  FMUL R40, R40, R38.reuse ;  /* 0x0000002628287220 */ /* 0x088fe20000400000 */
[-C--:B------:R-:W-:Y:S01]  /*19d0*/  FMUL R41, R41, R38.reuse ;  /* 0x0000002629297220 */ /* 0x080fe20000400000 */
[-C--:B------:R-:W-:Y:S01]  /*19e0*/  FMUL R44, R44, R38.reuse ;  /* 0x000000262c2c7220 */ /* 0x080fe20000400000 */
[----:B------:R-:W-:Y:S01]  /*19f0*/  FADD R50, R29, R26 ;  /* 0x0000001a1d327221 */ /* 0x000fe20000000000 */
[----:B------:R-:W-:Y:S01]  /*1a00*/  FMUL R45, R45, R38 ;  /* 0x000000262d2d7220 */ /* 0x000fe20000400000 */
[----:B------:R-:W-:Y:S02]  /*1a10*/  F2FP.F16.F32.PACK_AB R26, R29, R28 ;  /* 0x0000001c1d1a723e */ /* 0x000fe400000000ff */
[----:B------:R-:W-:-:S02]  /*1a20*/  F2FP.F16.F32.PACK_AB R24, R5, R24 ;  /* 0x000000180518723e */ /* 0x000fc400000000ff */
[----:B------:R-:W-:Y:S02]  /*1a30*/  F2FP.F16.F32.PACK_AB R29, R3, R2 ;  /* 0x00000002031d723e */ /* 0x000fe400000000ff */
[----:B------:R-:W-:Y:S02]  /*1a40*/  F2FP.F16.F32.PACK_AB R31, R31, R4 ;  /* 0x000000041f1f723e */ /* 0x000fe400000000ff */
[----:B--2---:R-:W-:Y:S02]  /*1a50*/  F2FP.F16.F32.PACK_AB R28, R34, R33 ;  /* 0x00000021221c723e */ /* 0x004fe400000000ff */
[----:B0-----:R-:W-:Y:S01]  /*1a60*/  F2FP.F16.F32.PACK_AB R30, R37, R36 ;  /* 0x00000024251e723e */ /* 0x001fe200000000ff */
[----:B------:R-:W-:Y:S06]  /*1a70*/  BAR.SYNC.DEFER_BLOCKING 0x0 ;  /* 0x0000000000007b1d */ /* 0x000fec0000010000 */
[----:B------:R-:W-:Y:S01]  /*1a80*/  UMOV UR18, UR8 ;  /* 0x0000000800127c82 */ /* 0x000fe20008000000 */
[----:B------:R-:W-:Y:S01]  /*1a90*/  UMOV UR19, 0x80000020 ;  /* 0x8000002000137882 */ /* 0x000fe20000000000 */
[----:B------:R-:W-:-:S06]  /*1aa0*/  WARPGROUP.ARRIVE ;  /* 0x00000000000079c5 */ /* 0x000fcc0000000000 */
[----:B------:R-:W-:Y:S01]  /*1ab0*/  HGMMA.64x16x16.F32 R40, R24, gdesc[UR16], R40 ;  /* 0x0020001018287df0 */ /* 0x000fe20008700828 */
[----:B------:R-:W-:-:S04]  /*1ac0*/  FADD R33, R33, R50 ;  /* 0x0000003221217221 */ /* 0x000fc80000000000 */
[----:B------:R-:W-:-:S04]  /*1ad0*/  FADD R33, R34, R33 ;  /* 0x0000002122217221 */ /* 0x000fc80000000000 */
[----:B------:R-:W-:-:S04]  /*1ae0*/  FADD R36, R36, R33 ;  /* 0x0000002124247221 */ /* 0x000fc80000000000 */
[----:B------:R-:W-:-:S05]  /*1af0*/  FADD R36, R37, R36 ;  /* 0x0000002425247221 */ /* 0x000fca0000000000 */
[----:B------:R-:W0:Y:S01]  /*1b00*/  SHFL.BFLY PT, R3, R36, 0x2, 0x1f ;  /* 0x0c401f0024037f89 */ /* 0x000e2200000e0000 */
[----:B------:R-:W-:-:S04]  /*1b10*/  UIADD3 UR6, UP0, UR6, 0x20, URZ ;  /* 0x0000002006067890 */ /* 0x000fc8000ff1e03f */
[----:B------:R-:W-:Y:S01]  /*1b20*/  UIADD3.X UR7, URZ, UR7, URZ, UP0, !UPT ;  /* 0x000000073f077290 */ /* 0x000fe200087fe43f */
[----:B------:R-:W-:Y:S01]  /*1b30*/  HGMMA.64x16x16.F32 R40, R28, gdesc[UR20], R40, gsb0 ;  /* 0x002000141c287df0 */ /* 0x000fe20008000828 */
[----:B0-----:R-:W-:Y:S01]  /*1b40*/  FADD R3, R36, R3 ;  /* 0x0000000324037221 */ /* 0x001fe20000000000 */
[----:B------:R-:W-:-:S04]  /*1b50*/  UISETP.GE.U32.AND UP0, UPT, UR6, UR24, UPT ;  /* 0x000000180600728c */ /* 0x000fc8000bf06070 */
[----:B------:R-:W0:Y:S01]  /*1b60*/  SHFL.BFLY PT, R2, R3, 0x1, 0x1f ;  /* 0x0c201f0003027f89 */ /* 0x000e2200000e0000 */
[----:B------:R-:W-:-:S06]  /*1b70*/  UISETP.GE.U32.AND.EX UP0, UPT, UR7, URZ, UPT, UP0 ;  /* 0x0000003f0700728c */ /* 0x000fcc000bf06100 */
[----:B------:R-:W-:Y:S01]  /*1b80*/  PLOP3.LUT P0, PT, PT, PT, UP0, 0x80, 0x0 ;  /* 0x000000000000781c */ /* 0x000fe20003f0f008 */
[----:B------:R-:W-:Y:S02]  /*1b90*/  ULEA UR5, UR15, UR5, 0x5 ;  /* 0x000000050f057291 */ /* 0x000fe4000f8e283f */
[----:B------:R-:W-:Y:S01]  /*1ba0*/  ULEA UR4, UR13, UR4, 0x5 ;  /* 0x000000040d047291 */ /* 0x000fe2000f8e283f */
[----:B------:R-:W-:Y:S02]  /*1bb0*/  IMAD.MOV.U32 R50, RZ, RZ, R32 ;  /* 0x000000ffff327224 */ /* 0x000fe400078e0020 */
[----:B------:R-:W-:Y:S02]  /*1bc0*/  IMAD.MOV.U32 R52, RZ, RZ, R0 ;  /* 0x000000ffff347224 */ /* 0x000fe400078e0000 */
[----:B0-----:R-:W-:-:S04]  /*1bd0*/  FADD R5, R3, R2 ;  /* 0x0000000203057221 */ /* 0x001fc80000000000 */
[----:B------:R-:W-:Y:S01]  /*1be0*/  FFMA R51, R38, R51, R5 ;  /* 0x0000003326337223 */ /* 0x000fe20000000005 */
[----:B------:R-:W-:Y:S02]  /*1bf0*/  WARPGROUP.DEPBAR.LE gsb0, 0x0 ;  /* 0x00008000000079c5 */ /* 0x000fe40000010000 */
[----:B------:R-:W-:Y:S05]  /*1c00*/  @!P0 BRA `(.L_x_1) ;  /* 0xffffffec00a48947 */ /* 0x000fea000383ffff */
.L_x_0:
[----:B0-----:R-:W-:Y:S01]  /*1c10*/  FMUL R3, R46, 0.25 ;  /* 0x3e8000002e037820 */ /* 0x001fe20000400000 */
[----:B------:R-:W-:Y:S01]  /*1c20*/  FSETP.GT.AND P0, PT, |R48|, 8.50705917302346158658e+37, PT ;  /* 0x7e8000003000780b */ /* 0x000fe20003f04200 */
[----:B------:R-:W-:Y:S01]  /*1c30*/  FMUL R2, R47, 0.25 ;  /* 0x3e8000002f027820 */ /* 0x000fe20000400000 */
[----:B------:R-:W-:Y:S01]  /*1c40*/  FMUL R4, R43, 0.25 ;  /* 0x3e8000002b047820 */ /* 0x000fe20000400000 */
[----:B------:R-:W-:Y:S01]  /*1c50*/  FSETP.GT.AND P1, PT, |R51|, 8.50705917302346158658e+37, PT ;  /* 0x7e8000003300780b */ /* 0x000fe20003f24200 */
[----:B------:R-:W-:Y:S01]  /*1c60*/  FMUL R5, R40, 0.25 ;  /* 0x3e80000028057820 */ /* 0x000fe20000400000 */
[----:B------:R-:W-:Y:S01]  /*1c70*/  FSEL R46, R3, R46, P0 ;  /* 0x0000002e032e7208 */ /* 0x000fe20000000000 */
[----:B------:R-:W-:Y:S01]  /*1c80*/  FMUL R3, R42, 0.25 ;  /* 0x3e8000002a037820 */ /* 0x000fe20000400000 */
[----:B------:R-:W-:Y:S01]  /*1c90*/  FSEL R47, R2, R47, P0 ;  /* 0x0000002f022f7208 */ /* 0x000fe20000000000 */
[----:B------:R-:W-:Y:S01]  /*1ca0*/  FMUL R2, R45, 0.25 ;  /* 0x3e8000002d027820 */ /* 0x000fe20000400000 */
[----:B------:R-:W-:Y:S01]  /*1cb0*/  LOP3.LUT R8, R6, 0x7, RZ, 0xc0, !PT ;  /* 0x0000000706087812 */ /* 0x000fe200078ec0ff */
[----:B------:R-:W-:Y:S01]  /*1cc0*/  BAR.SYNC.DEFER_BLOCKING 0x0 ;  /* 0x0000000000007b1d */ /* 0x000fe20000010000 */
[----:B------:R-:W-:Y:S01]  /*1cd0*/  FSEL R42, R3, R42, P0 ;  /* 0x0000002a032a7208 */ /* 0x000fe20000000000 */
[----:B------:R-:W-:Y:S01]  /*1ce0*/  FMUL R3, R44, 0.25 ;  /* 0x3e8000002c037820 */ /* 0x000fe20000400000 */
[----:B------:R-:W-:Y:S01]  /*1cf0*/  FSEL R43, R4, R43, P0 ;  /* 0x0000002b042b7208 */ /* 0x000fe20000000000 */
[----:B------:R-:W-:Y:S01]  /*1d00*/  IMAD.SHL.U32 R4, R6, 0x4, RZ ;  /* 0x0000000406047824 */ /* 0x000fe200078e00ff */
[----:B------:R-:W-:Y:S01]  /*1d10*/  FSETP.GEU.AND P2, PT, R51, 1.175494350822287508e-38, PT ;  /* 0x008000003300780b */ /* 0x000fe20003f4e000 */
[----:B------:R-:W-:Y:S01]  /*1d20*/  ULDC.64 UR4, c[0x0][0x270] ;  /* 0x00009c0000047ab9 */ /* 0x000fe20000000a00 */
[----:B------:R-:W-:Y:S01]  /*1d30*/  FSEL R17, R3, R44, P1 ;  /* 0x0000002c03117208 */ /* 0x000fe20000800000 */
[----:B------:R-:W-:Y:S01]  /*1d40*/  FMUL R3, R51, 8388608 ;  /* 0x4b00000033037820 */ /* 0x000fe20000400000 */
[----:B------:R-:W-:Y:S01]  /*1d50*/  LEA R9, R8, UR11, 0x4 ;  /* 0x0000000b08097c11 */ /* 0x000fe2000f8e20ff */
[----:B------:R-:W-:Y:S01]  /*1d60*/  UIMAD UR4, UR10, UR4, URZ ;  /* 0x000000040a0472a4 */ /* 0x000fe2000f8e023f */
[----:B------:R-:W-:Y:S01]  /*1d70*/  FSEL R45, R2, R45, P1 ;  /* 0x0000002d022d7208 */ /* 0x000fe20000800000 */
[----:B------:R-:W-:Y:S01]  /*1d80*/  FMUL R2, R41, 0.25 ;  /* 0x3e80000029027820 */ /* 0x000fe20000400000 */
[----:B------:R-:W-:Y:S01]  /*1d90*/  FSEL R3, R3, R51, !P2 ;  /* 0x0000003303037208 */ /* 0x000fe20005000000 */
[----:B------:R-:W-:Y:S01]  /*1da0*/  IMAD R11, R8, -0x8, R9 ;  /* 0xfffffff8080b7824 */ /* 0x000fe200078e0209 */
[----:B------:R-:W-:Y:S01]  /*1db0*/  LOP3.LUT R4, R4, 0xc0, RZ, 0xc0, !PT ;  /* 0x000000c004047812 */ /* 0x000fe200078ec0ff */
[----:B------:R-:W-:Y:S01]  /*1dc0*/  USHF.L.U32 UR6, UR4, 0x1, URZ ;  /* 0x0000000104067899 */ /* 0x000fe2000800063f */
[----:B------:R-:W-:Y:S01]  /*1dd0*/  FSEL R19, R5, R40, P1 ;  /* 0x0000002805137208 */ /* 0x000fe20000800000 */
[C---:B------:R-:W-:Y:S01]  /*1de0*/  FMUL R5, R48.reuse, 8388608 ;  /* 0x4b00000030057820 */ /* 0x040fe20000400000 */
[----:B------:R-:W-:Y:S01]  /*1df0*/  FSETP.GEU.AND P3, PT, R48, 1.175494350822287508e-38, PT ;  /* 0x008000003000780b */ /* 0x000fe20003f6e000 */
[----:B------:R-:W-:Y:S01]  /*1e00*/  IMAD.IADD R16, R4, 0x1, R11 ;  /* 0x0000000104107824 */ /* 0x000fe200078e020b */
[----:B------:R-:W-:Y:S01]  /*1e10*/  FSEL R41, R2, R41, P1 ;  /* 0x0000002902297208 */ /* 0x000fe20000800000 */
[----:B------:R-:W-:Y:S01]  /*1e20*/  VIADD R2, R3, 0xc0cafb0d ;  /* 0xc0cafb0d03027836 */ /* 0x000fe20000000000 */
[----:B------:R-:W-:-:S02]  /*1e30*/  LOP3.LUT R15, R6, 0x8, RZ, 0xc0, !PT ;  /* 0x00000008060f7812 */ /* 0x000fc400078ec0ff */
[----:B------:R-:W-:Y:S02]  /*1e40*/  FSEL R4, R5, R48, !P3 ;  /* 0x0000003005047208 */ /* 0x000fe40005800000 */
[----:B------:R-:W-:Y:S01]  /*1e50*/  LOP3.LUT R8, R2, 0xff800000, RZ, 0xc0, !PT ;  /* 0xff80000002087812 */ /* 0x000fe200078ec0ff */
[C---:B------:R-:W-:Y:S01]  /*1e60*/  IMAD R14, R15.reuse, 0x80, R9 ;  /* 0x000000800f0e7824 */ /* 0x040fe200078e0209 */
[----:B------:R-:W-:Y:S01]  /*1e70*/  LEA.HI R2, R15, R16, RZ, 0x1f ;  /* 0x000000100f027211 */ /* 0x000fe200078ff8ff */
[----:B------:R-:W-:Y:S01]  /*1e80*/  VIADD R9, R4, 0xc0cafb0d ;  /* 0xc0cafb0d04097836 */ /* 0x000fe20000000000 */
[-C--:B------:R-:W-:Y:S02]  /*1e90*/  IADD3 R16, R3, -R8.reuse, RZ ;  /* 0x8000000803107210 */ /* 0x080fe40007ffe0ff */
[----:B------:R-:W-:Y:S01]  /*1ea0*/  I2FP.F32.S32 R10, R8 ;  /* 0x00000008000a7245 */ /* 0x000fe20000201400 */
[----:B------:R-:W-:Y:S01]  /*1eb0*/  IMAD.MOV.U32 R8, RZ, RZ, 0x3dc6b27f ;  /* 0x3dc6b27fff087424 */ /* 0x000fe200078e00ff */
[----:B------:R-:W-:Y:S01]  /*1ec0*/  LOP3.LUT R9, R9, 0xff800000, RZ, 0xc0, !PT ;  /* 0xff80000009097812 */ /* 0x000fe200078ec0ff */
[----:B------:R-:W-:Y:S01]  /*1ed0*/  FADD R16, R16, -1 ;  /* 0xbf80000010107421 */ /* 0x000fe20000000000 */
[C---:B------:R-:W-:Y:S01]  /*1ee0*/  FSETP.GEU.AND P5, PT, |R51|.reuse, 1.175494350822287508e-38, PT ;  /* 0x008000003300780b */ /* 0x040fe20003fae200 */
[----:B------:R-:W-:Y:S01]  /*1ef0*/  @P1 FMUL R51, R51, 0.25 ;  /* 0x3e80000033331820 */ /* 0x000fe20000400000 */
[----:B------:R-:W-:Y:S01]  /*1f00*/  FSETP.GEU.AND P4, PT, |R48|, 1.175494350822287508e-38, PT ;  /* 0x008000003000780b */ /* 0x000fe20003f8e200 */
[----:B------:R-:W-:Y:S01]  /*1f10*/  IMAD.IADD R15, R4, 0x1, -R9 ;  /* 0x00000001040f7824 */ /* 0x000fe200078e0a09 */
[----:B------:R-:W-:Y:S01]  /*1f20*/  I2FP.F32.S32 R11, R9 ;  /* 0x00000009000b7245 */ /* 0x000fe20000201400 */
[----:B------:R-:W-:Y:S01]  /*1f30*/  FFMA.FTZ R9, R16, R8, -0.16845393180847167969 ;  /* 0xbe2c7f3010097423 */ /* 0x000fe20000010008 */
[----:B------:R-:W-:Y:S01]  /*1f40*/  @P0 FMUL R48, R48, 0.25 ;  /* 0x3e80000030300820 */ /* 0x000fe20000400000 */
[----:B------:R-:W-:Y:S01]  /*1f50*/  LOP3.LUT R13, R6, 0x70, RZ, 0xc0, !PT ;  /* 0x00000070060d7812 */ /* 0x000fe200078ec0ff */
[----:B------:R-:W-:Y:S01]  /*1f60*/  FADD R15, R15, -1 ;  /* 0xbf8000000f0f7421 */ /* 0x000fe20000000000 */
[----:B------:R-:W-:Y:S01]  /*1f70*/  FFMA.FTZ R9, R16, R9, 0.1716887056827545166 ;  /* 0x3e2fcf2a10097423 */ /* 0x000fe20000010009 */
[----:B------:R-:W-:-:S02]  /*1f80*/  FSEL R12, RZ, -23, P3 ;  /* 0xc1b80000ff0c7808 */ /* 0x000fc40001800000 */
[----:B------:R-:W-:Y:S02]  /*1f90*/  IMAD R13, R13, 0x8, R14 ;  /* 0x000000080d0d7824 */ /* 0x000fe400078e020e */
[----:B------:R-:W-:Y:S01]  /*1fa0*/  FFMA.FTZ R9, R16, R9, -0.17900948226451873779 ;  /* 0xbe374e4310097423 */ /* 0x000fe20000010009 */
[----:B------:R-:W-:Y:S01]  /*1fb0*/  @!P5 FMUL R51, R51, 16777216 ;  /* 0x4b8000003333d820 */ /* 0x000fe20000400000 */
[----:B------:R-:W-:Y:S01]  /*1fc0*/  @!P4 FMUL R48, R48, 16777216 ;  /* 0x4b8000003030c820 */ /* 0x000fe20000400000 */
[C---:B------:R-:W-:Y:S01]  /*1fd0*/  FFMA.FTZ R8, R15.reuse, R8, -0.16845393180847167969 ;  /* 0xbe2c7f300f087423 */ /* 0x040fe20000010008 */
[C---:B------:R-:W-:Y:S01]  /*1fe0*/  FFMA.FTZ R9, R16.reuse, R9, 0.20512372255325317383 ;  /* 0x3e520bf410097423 */ /* 0x040fe20000010009 */
[----:B------:R-:W0:Y:S01]  /*1ff0*/  MUFU.RCP R14, R51 ;  /* 0x00000033000e7308 */ /* 0x000e220000001000 */
[----:B------:R-:W-:Y:S01]  /*2000*/  FSEL R5, RZ, -23, P2 ;  /* 0xc1b80000ff057808 */ /* 0x000fe20001000000 */
[----:B------:R-:W-:Y:S01]  /*2010*/  FFMA.FTZ R8, R15, R8, 0.1716887056827545166 ;  /* 0x3e2fcf2a0f087423 */ /* 0x000fe20000010008 */
[C---:B------:R-:W-:Y:S01]  /*2020*/  FFMA.FTZ R9, R16.reuse, R9, -0.24046532809734344482 ;  /* 0xbe763c8b10097423 */ /* 0x040fe20000010009 */
[----:B------:R-:W-:Y:S01]  /*2030*/  @!P5 FMUL R17, R17, 16777216 ;  /* 0x4b8000001111d820 */ /* 0x000fe20000400000 */
[----:B------:R-:W-:Y:S01]  /*2040*/  @!P5 FMUL R19, R19, 16777216 ;  /* 0x4b8000001313d820 */ /* 0x000fe20000400000 */
[----:B------:R-:W-:Y:S01]  /*2050*/  FFMA.FTZ R8, R15, R8, -0.17900948226451873779 ;  /* 0xbe374e430f087423 */ /* 0x000fe20000010008 */
[C---:B------:R-:W-:Y:S01]  /*2060*/  FFMA.FTZ R9, R16.reuse, R9, 0.28857114911079406738 ;  /* 0x3e93bf9910097423 */ /* 0x040fe20000010009 */
[----:B------:R-:W1:Y:S01]  /*2070*/  MUFU.RCP R48, R48 ;  /* 0x0000003000307308 */ /* 0x000e620000001000 */
[----:B------:R-:W-:Y:S01]  /*2080*/  FFMA.FTZ R12, R11, 1.1920928955078125e-07, R12 ;  /* 0x340000000b0c7823 */ /* 0x000fe2000001000c */
[----:B------:R-:W-:Y:S01]  /*2090*/  FFMA.FTZ R8, R15, R8, 0.20512372255325317383 ;  /* 0x3e520bf40f087423 */ /* 0x000fe20000010008 */
[----:B------:R-:W-:Y:S01]  /*20a0*/  FFMA.FTZ R9, R16, R9, -0.36067417263984680176 ;  /* 0xbeb8aa4910097423 */ /* 0x000fe20000010009 */
[----:B------:R-:W-:Y:S01]  /*20b0*/  @!P5 FMUL R45, R45, 16777216 ;  /* 0x4b8000002d2dd820 */ /* 0x000fe20000400000 */
[----:B------:R-:W-:Y:S01]  /*20c0*/  @!P5 FMUL R41, R41, 16777216 ;  /* 0x4b8000002929d820 */ /* 0x000fe20000400000 */
[----:B------:R-:W-:Y:S01]  /*20d0*/  @!P4 FMUL R47, R47, 16777216 ;  /* 0x4b8000002f2fc820 */ /* 0x000fe20000400000 */
[----:B------:R-:W-:Y:S01]  /*20e0*/  @!P4 FMUL R46, R46, 16777216 ;  /* 0x4b8000002e2ec820 */ /* 0x000fe20000400000 */
[----:B------:R-:W-:Y:S01]  /*20f0*/  @!P4 FMUL R43, R43, 16777216 ;  /* 0x4b8000002b2bc820 */ /* 0x000fe20000400000 */
[----:B------:R-:W-:Y:S01]  /*2100*/  @!P4 FMUL R42, R42, 16777216 ;  /* 0x4b8000002a2ac820 */ /* 0x000fe20000400000 */
[C---:B------:R-:W-:Y:S01]  /*2110*/  FFMA.FTZ R8, R15.reuse, R8, -0.24046532809734344482 ;  /* 0xbe763c8b0f087423 */ /* 0x040fe20000010008 */
[----:B------:R-:W-:Y:S01]  /*2120*/  FFMA.FTZ R11, R16, R9, 0.48089820146560668945 ;  /* 0x3ef6384a100b7423 */ /* 0x000fe20000010009 */
[C---:B0-----:R-:W-:Y:S01]  /*2130*/  FMUL R17, R14.reuse, R17 ;  /* 0x000000110e117220 */ /* 0x041fe20000400000 */
[----:B------:R-:W-:Y:S01]  /*2140*/  FMUL R18, R14, R19 ;  /* 0x000000130e127220 */ /* 0x000fe20000400000 */
[----:B------:R-:W-:Y:S01]  /*2150*/  FFMA.FTZ R5, R10, 1.1920928955078125e-07, R5 ;  /* 0x340000000a057823 */ /* 0x000fe20000010005 */
[C---:B------:R-:W-:Y:S01]  /*2160*/  FMUL R45, R14.reuse, R45 ;  /* 0x0000002d0e2d7220 */ /* 0x040fe20000400000 */
[----:B------:R-:W-:Y:S01]  /*2170*/  FMUL R22, R14, R41 ;  /* 0x000000290e167220 */ /* 0x000fe20000400000 */
[C---:B-1----:R-:W-:Y:S01]  /*2180*/  FMUL R47, R48.reuse, R47 ;  /* 0x0000002f302f7220 */ /* 0x042fe20000400000 */
[C---:B------:R-:W-:Y:S01]  /*2190*/  FMUL R46, R48.reuse, R46 ;  /* 0x0000002e302e7220 */ /* 0x040fe20000400000 */
[C---:B------:R-:W-:Y:S01]  /*21a0*/  FMUL R20, R48.reuse, R43 ;  /* 0x0000002b30147220 */ /* 0x040fe20000400000 */
[----:B------:R-:W-:Y:S01]  /*21b0*/  FFMA.FTZ R10, R15, R8, 0.28857114911079406738 ;  /* 0x3e93bf990f0a7423 */ /* 0x000fe20000010008 */
[----:B------:R-:W-:Y:S01]  /*21c0*/  FMUL R19, R48, R42 ;  /* 0x0000002a30137220 */ /* 0x000fe20000400000 */
[C---:B------:R-:W-:Y:S01]  /*21d0*/  FFMA.FTZ R11, R16.reuse, R11, -0.72134751081466674805 ;  /* 0xbf38aa3b100b7423 */ /* 0x040fe2000001000b */
[----:B------:R-:W-:Y:S01]  /*21e0*/  F2FP.F16.F32.PACK_AB R8, R17, R18 ;  /* 0x000000121108723e */ /* 0x000fe200000000ff */
[----:B------:R-:W-:Y:S01]  /*21f0*/  FFMA.FTZ R18, R15, R10, -0.36067417263984680176 ;  /* 0xbeb8aa490f127423 */ /* 0x000fe2000001000a */
[----:B------:R-:W-:Y:S01]  /*2200*/  F2FP.F16.F32.PACK_AB R9, R45, R22 ;  /* 0x000000162d09723e */ /* 0x000fe200000000ff */
[----:B------:R-:W-:Y:S01]  /*2210*/  FMUL R17, R16, R11 ;  /* 0x0000000b10117220 */ /* 0x000fe20000400000 */
[----:B------:R-:W-:Y:S01]  /*2220*/  F2FP.F16.F32.PACK_AB R10, R46, R19 ;  /* 0x000000132e0a723e */ /* 0x000fe200000000ff */
[----:B------:R-:W0:Y:S01]  /*2230*/  LDC R14, c[0x0][0x278] ;  /* 0x00009e00ff0e7b82 */ /* 0x000e220000000800 */
[----:B------:R-:W-:Y:S01]  /*2240*/  F2FP.F16.F32.PACK_AB R11, R47, R20 ;  /* 0x000000142f0b723e */ /* 0x000fe200000000ff */
[----:B------:R-:W-:-:S02]  /*2250*/  IMAD.SHL.U32 R22, R6, 0x10, RZ ;  /* 0x0000001006167824 */ /* 0x000fc400078e00ff */
[C---:B------:R-:W-:Y:S01]  /*2260*/  FFMA.FTZ R18, R15.reuse, R18, 0.48089820146560668945 ;  /* 0x3ef6384a0f127423 */ /* 0x040fe20000010012 */
[----:B------:R-:W-:Y:S01]  /*2270*/  FMUL R17, R16, R17 ;  /* 0x0000001110117220 */ /* 0x000fe20000400000 */
[----:B------:R-:W-:Y:S01]  /*2280*/  SHF.R.U32.HI R19, RZ, 0x6, R6 ;  /* 0x00000006ff137819 */ /* 0x000fe20000011606 */
[----:B------:R1:W-:Y:S01]  /*2290*/  STSM.16.M88.4 [R13], R8 ;  /* 0x000000080d007844 */ /* 0x0003e20000000200 */
[----:B------:R-:W-:Y:S01]  /*22a0*/  LOP3.LUT R22, R22, 0x7f0, RZ, 0xc0, !PT ;  /* 0x000007f016167812 */ /* 0x000fe200078ec0ff */
[----:B------:R-:W-:Y:S01]  /*22b0*/  FFMA.FTZ R18, R15, R18, -0.72134751081466674805 ;  /* 0xbf38aa3b0f127423 */ /* 0x000fe20000010012 */
[----:B------:R-:W-:Y:S01]  /*22c0*/  SGXT.U32 R19, R19, 0x1 ;  /* 0x000000011313781a */ /* 0x000fe20000000000 */
[----:B------:R-:W-:Y:S01]  /*22d0*/  BAR.SYNC.DEFER_BLOCKING 0x0 ;  /* 0x0000000000007b1d */ /* 0x000fe20000010000 */
[----:B------:R-:W-:Y:S01]  /*22e0*/  ISETP.GE.U32.AND P1, PT, R3, 0x7f800000, PT ;  /* 0x7f8000000300780c */ /* 0x000fe20003f26070 */
[----:B------:R-:W-:Y:S01]  /*22f0*/  FMUL R20, R15, R18 ;  /* 0x000000120f147220 */ /* 0x000fe20000400000 */
[----:B------:R-:W-:Y:S01]  /*2300*/  FFMA.FTZ R18, R16, 1.4426950216293334961, R17 ;  /* 0x3fb8aa3b10127823 */ /* 0x000fe20000010011 */
[----:B------:R-:W-:-:S04]  /*2310*/  ISETP.GE.U32.AND P2, PT, R4, 0x7f800000, PT ;  /* 0x7f8000000400780c */ /* 0x000fc80003f46070 */
[----:B------:R-:W2:Y:S01]  /*2320*/  LDC.64 R16, c[0x0][0x228] ;  /* 0x00008a00ff107b82 */ /* 0x000ea20000000a00 */
[----:B------:R-:W-:Y:S01]  /*2330*/  FMUL R20, R15, R20 ;  /* 0x000000140f147220 */ /* 0x000fe20000400000 */
[----:B------:R-:W-:Y:S01]  /*2340*/  FADD R26, R5, R18 ;  /* 0x00000012051a7221 */ /* 0x000fe20000000000 */
[----:B------:R-:W-:Y:S01]  /*2350*/  IMAD R5, R7, UR5, RZ ;  /* 0x0000000507057c24 */ /* 0x000fe2000f8e02ff */
[----:B------:R-:W-:Y:S01]  /*2360*/  FSETP.NEU.AND P0, PT, R3, RZ, PT ;  /* 0x000000ff0300720b */ /* 0x000fe20003f0d000 */
[----:B------:R-:W-:Y:S01]  /*2370*/  FFMA.FTZ R15, R15, 1.4426950216293334961, R20 ;  /* 0x3fb8aa3b0f0f7823 */ /* 0x000fe20000010014 */
[----:B------:R-:W-:Y:S01]  /*2380*/  UIMAD.WIDE UR4, UR4, 0x2, URZ ;  /* 0x00000002040478a5 */ /* 0x000fe2000f8e023f */
[----:B0-----:R-:W-:Y:S02]  /*2390*/  IMAD R19, R19, R14, RZ ;  /* 0x0000000e13137224 */ /* 0x001fe400078e02ff */
[----:B------:R-:W-:Y:S01]  /*23a0*/  FADD R27, R12, R15 ;  /* 0x0000000f0c1b7221 */ /* 0x000fe20000000000 */
[----:B------:R-:W-:-:S02]  /*23b0*/  @P1 IMAD.MOV.U32 R12, RZ, RZ, 0x7f800000 ;  /* 0x7f800000ff0c1424 */ /* 0x000fc400078e00ff */
[----:B------:R-:W-:Y:S01]  /*23c0*/  IMAD R21, R14, 0x2, R19 ;  /* 0x000000020e157824 */ /* 0x000fe200078e0213 */
[----:B------:R-:W-:Y:S01]  /*23d0*/  ULDC UR4, c[0x0][0x27c] ;  /* 0x00009f0000047ab9 */ /* 0x000fe20000000800 */
[----:B------:R-:W-:Y:S01]  /*23e0*/  @P1 FFMA.FTZ R26, R3, R12, +INF ;  /* 0x7f800000031a1423 */ /* 0x000fe2000001000c */
[C---:B------:R-:W-:Y:S01]  /*23f0*/  IMAD.SHL.U32 R3, R5.reuse, 0x2, RZ ;  /* 0x0000000205037824 */ /* 0x040fe200078e00ff */
[----:B------:R-:W-:Y:S01]  /*2400*/  FSETP.NEU.AND P1, PT, R4, RZ, PT ;  /* 0x000000ff0400720b */ /* 0x000fe20003f2d000 */
[----:B-1----:R-:W-:Y:S01]  /*2410*/  IMAD R13, R14, 0x2, R21 ;  /* 0x000000020e0d7824 */ /* 0x002fe200078e0215 */
[----:B------:R0:W1:Y:S01]  /*2420*/  LDS.128 R8, [R22+UR11] ;  /* 0x0000000b16087984 */ /* 0x0000620008000c00 */
[----:B------:R-:W-:Y:S01]  /*2430*/  IMAD.HI R12, R5, 0x2, RZ ;  /* 0x00000002050c7827 */ /* 0x000fe200078e02ff */
[----:B------:R-:W-:-:S03]  /*2440*/  UIMAD UR4, UR10, UR4, URZ ;  /* 0x000000040a0472a4 */ /* 0x000fc6000f8e023f */
[C---:B------:R-:W-:Y:S01]  /*2450*/  IMAD R15, R14.reuse, 0x2, R13 ;  /* 0x000000020e0f7824 */ /* 0x040fe200078e020d */
[----:B--2---:R-:W-:Y:S01]  /*2460*/  IADD3 R28, P3, P4, R3, UR6, R16 ;  /* 0x00000006031c7c10 */ /* 0x004fe2000fc7e010 */
[----:B------:R-:W-:Y:S01]  /*2470*/  @P2 IMAD.MOV.U32 R23, RZ, RZ, 0x7f800000 ;  /* 0x7f800000ff172424 */ /* 0x000fe200078e00ff */
[----:B------:R-:W-:Y:S01]  /*2480*/  USHF.L.U32 UR6, UR4, 0x2, URZ ;  /* 0x0000000204067899 */ /* 0x000fe2000800063f */
[----:B------:R-:W-:Y:S01]  /*2490*/  IMAD R25, R14, 0x2, R15 ;  /* 0x000000020e197824 */ /* 0x000fe200078e020f */
[----:B------:R-:W-:Y:S01]  /*24a0*/  IADD3.X R30, R12, UR5, R17, P3, P4 ;  /* 0x000000050c1e7c10 */ /* 0x000fe20009fe8411 */
[----:B------:R-:W-:Y:S01]  /*24b0*/  @P2 FFMA.FTZ R27, R4, R23, +INF ;  /* 0x7f800000041b2423 */ /* 0x000fe20000010017 */
[-C--:B------:R-:W-:Y:S01]  /*24c0*/  LEA R18, P3, R19, R28.reuse, 0x1 ;  /* 0x0000001c13127211 */ /* 0x080fe200078608ff */
[C---:B------:R-:W-:Y:S01]  /*24d0*/  IMAD R29, R14.reuse, 0x2, R25 ;  /* 0x000000020e1d7824 */ /* 0x040fe200078e0219 */
[-C--:B------:R-:W-:Y:S01]  /*24e0*/  LEA R20, P6, R21, R28.reuse, 0x1 ;  /* 0x0000001c15147211 */ /* 0x080fe200078c08ff */
[----:B------:R-:W-:Y:S01]  /*24f0*/  UIMAD.WIDE UR4, UR4, 0x4, URZ ;  /* 0x00000004040478a5 */ /* 0x000fe2000f8e023f */
[----:B0-----:R-:W-:Y:S01]  /*2500*/  LEA R22, P5, R13, R28, 0x1 ;  /* 0x0000001c0d167211 */ /* 0x001fe200078a08ff */
[----:B------:R-:W-:Y:S01]  /*2510*/  IMAD R3, R14, 0x2, R29 ;  /* 0x000000020e037824 */ /* 0x000fe200078e021d */
[----:B------:R-:W-:-:S02]  /*2520*/  LEA.HI.X.SX32 R19, R19, R30, 0x1, P3 ;  /* 0x0000001e13137211 */ /* 0x000fc400018f0eff */
[----:B------:R-:W-:Y:S01]  /*2530*/  LEA R12, P2, R15, R28, 0x1 ;  /* 0x0000001c0f0c7211 */ /* 0x000fe200078408ff */
[----:B------:R-:W-:Y:S01]  /*2540*/  IMAD R5, R14, 0x2, R3 ;  /* 0x000000020e057824 */ /* 0x000fe200078e0203 */
[----:B------:R-:W-:Y:S02]  /*2550*/  LEA.HI.X.SX32 R21, R21, R30, 0x1, P6 ;  /* 0x0000001e15157211 */ /* 0x000fe400030f0eff */
[----:B------:R-:W-:Y:S02]  /*2560*/  LEA R14, P4, R25, R28, 0x1 ;  /* 0x0000001c190e7211 */ /* 0x000fe400078808ff */
[----:B------:R-:W-:Y:S02]  /*2570*/  LEA.HI.X.SX32 R23, R13, R30, 0x1, P5 ;  /* 0x0000001e0d177211 */ /* 0x000fe400028f0eff */
[-C--:B------:R-:W-:Y:S02]  /*2580*/  LEA R16, P3, R29, R28.reuse, 0x1 ;  /* 0x0000001c1d107211 */ /* 0x080fe400078608ff */
[----:B------:R-:W-:-:S02]  /*2590*/  LEA R24, P6, R3, R28, 0x1 ;  /* 0x0000001c03187211 */ /* 0x000fc400078c08ff */
[----:B------:R-:W-:Y:S02]  /*25a0*/  LEA R4, P5, R5, R28, 0x1 ;  /* 0x0000001c05047211 */ /* 0x000fe400078a08ff */
[-C--:B------:R-:W-:Y:S02]  /*25b0*/  LEA.HI.X.SX32 R13, R15, R30.reuse, 0x1, P2 ;  /* 0x0000001e0f0d7211 */ /* 0x080fe400010f0eff */
[-C--:B------:R-:W-:Y:S02]  /*25c0*/  LEA.HI.X.SX32 R15, R25, R30.reuse, 0x1, P4 ;  /* 0x0000001e190f7211 */ /* 0x080fe400020f0eff */
[-C--:B------:R-:W-:Y:S01]  /*25d0*/  LEA.HI.X.SX32 R17, R29, R30.reuse, 0x1, P3 ;  /* 0x0000001e1d117211 */ /* 0x080fe200018f0eff */
[----:B-1----:R0:W-:Y:S01]  /*25e0*/  STG.E.U16 desc[UR20][R18.64], R8 ;  /* 0x0000000812007986 */ /* 0x0021e2000c101514 */
[-C--:B------:R-:W-:Y:S01]  /*25f0*/  LEA.HI.X.SX32 R25, R3, R30.reuse, 0x1, P6 ;  /* 0x0000001e03197211 */ /* 0x080fe200030f0eff */
[----:B------:R-:W1:Y:S01]  /*2600*/  LDC.64 R28, c[0x0][0x230] ;  /* 0x00008c00ff1c7b82 */ /* 0x000e620000000a00 */
[----:B------:R-:W-:Y:S01]  /*2610*/  LEA.HI.X.SX32 R5, R5, R30, 0x1, P5 ;  /* 0x0000001e05057211 */ /* 0x000fe200028f0eff */
[----:B------:R2:W-:Y:S01]  /*2620*/  STG.E.U16 desc[UR20][R20.64], R9 ;  /* 0x0000000914007986 */ /* 0x0005e2000c101514 */
[----:B------:R-:W-:-:S02]  /*2630*/  PRMT R30, R11, 0x7632, R30 ;  /* 0x000076320b1e7816 */ /* 0x000fc4000000001e */
[----:B------:R-:W-:Y:S01]  /*2640*/  FSEL R3, R26, -INF , P0 ;  /* 0xff8000001a037808 */ /* 0x000fe20000000000 */
[----:B------:R3:W-:Y:S01]  /*2650*/  STG.E.U16 desc[UR20][R22.64], R10 ;  /* 0x0000000a16007986 */ /* 0x0007e2000c101514 */
[----:B------:R-:W-:Y:S02]  /*2660*/  FSEL R27, R27, -INF , P1 ;  /* 0xff8000001b1b7808 */ /* 0x000fe40000800000 */
[----:B------:R-:W-:Y:S01]  /*2670*/  LOP3.LUT P2, RZ, R6, 0x40, RZ, 0xc0, !PT ;  /* 0x0000004006ff7812 */ /* 0x000fe2000784c0ff */
[----:B------:R4:W-:Y:S01]  /*2680*/  STG.E.U16 desc[UR20][R12.64], R11 ;  /* 0x0000000b0c007986 */ /* 0x0009e2000c101514 */
[----:B0-----:R-:W-:Y:S01]  /*2690*/  PRMT R19, R8, 0x7632, R19 ;  /* 0x0000763208137816 */ /* 0x001fe20000000013 */
[----:B------:R-:W-:Y:S02]  /*26a0*/  IMAD.SHL.U32 R8, R6, 0x2, RZ ;  /* 0x0000000206087824 */ /* 0x000fe400078e00ff */
[----:B------:R-:W-:Y:S01]  /*26b0*/  FFMA R26, R3, 0.69314718246459960938, R32 ;  /* 0x3f317218031a7823 */ /* 0x000fe20000000020 */
[----:B--2---:R-:W-:Y:S01]  /*26c0*/  PRMT R21, R9, 0x7632, R21 ;  /* 0x0000763209157816 */ /* 0x004fe20000000015 */
[----:B------:R-:W-:Y:S01]  /*26d0*/  FFMA R27, R27, 0.69314718246459960938, R0 ;  /* 0x3f3172181b1b7823 */ /* 0x000fe20000000000 */
[----:B------:R4:W-:Y:S01]  /*26e0*/  STG.E.U16 desc[UR20][R14.64], R19 ;  /* 0x000000130e007986 */ /* 0x0009e2000c101514 */
[----:B------:R-:W-:Y:S01]  /*26f0*/  LOP3.LUT R8, R8, 0xf8, RZ, 0xc0, !PT ;  /* 0x000000f808087812 */ /* 0x000fe200078ec0ff */
[C---:B------:R-:W-:Y:S01]  /*2700*/  IMAD.SHL.U32 R3, R7.reuse, 0x4, RZ ;  /* 0x0000000407037824 */ /* 0x040fe200078e00ff */
[----:B---3--:R-:W-:Y:S01]  /*2710*/  PRMT R23, R10, 0x7632, R23 ;  /* 0x000076320a177816 */ /* 0x008fe20000000017 */
[----:B------:R4:W-:Y:S01]  /*2720*/  STG.E.U16 desc[UR20][R16.64], R21 ;  /* 0x0000001510007986 */ /* 0x0009e2000c101514 */
[----:B------:R-:W-:-:S03]  /*2730*/  IMAD.HI R0, R7, 0x4, RZ ;  /* 0x0000000407007827 */ /* 0x000fc600078e02ff */
[----:B------:R4:W-:Y:S01]  /*2740*/  STG.E.U16 desc[UR20][R24.64], R23 ;  /* 0x0000001718007986 */ /* 0x0009e2000c101514 */
[----:B-1----:R-:W-:-:S03]  /*2750*/  IADD3 R6, P0, P1, R3, UR6, R28 ;  /* 0x0000000603067c10 */ /* 0x002fc6000f91e01c */
[----:B------:R4:W-:Y:S01]  /*2760*/  STG.E.U16 desc[UR20][R4.64], R30 ;  /* 0x0000001e04007986 */ /* 0x0009e2000c101514 */
[----:B------:R-:W-:Y:S01]  /*2770*/  IADD3.X R7, R0, UR5, R29, P0, P1 ;  /* 0x0000000500077c10 */ /* 0x000fe200087e241d */
[----:B------:R-:W-:Y:S06]  /*2780*/  BAR.SYNC.DEFER_BLOCKING 0x0 ;  /* 0x0000000000007b1d */ /* 0x000fec0000010000 */
[----:B------:R4:W-:Y:S02]  /*2790*/  STS.64 [R8+UR11], R26 ;  /* 0x0000001a08007988 */ /* 0x0009e40008000a0b */
[----:B------:R-:W-:Y:S06]  /*27a0*/  BAR.SYNC.DEFER_BLOCKING 0x0 ;  /* 0x0000000000007b1d */ /* 0x000fec0000010000 */
[----:B------:R-:W-:Y:S05]  /*27b0*/  @P2 EXIT ;  /* 0x000000000000294d */ /* 0x000fea0003800000 */
[----:B------:R-:W0:Y:S04]  /*27c0*/  LDS R3, [R2] ;  /* 0x0000000002037984 */ /* 0x000e280000000800 */
[----:B0-----:R-:W-:Y:S01]  /*27d0*/  STG.E desc[UR20][R6.64], R3 ;  /* 0x0000000306007986 */ /* 0x001fe2000c101914 */
[----:B------:R-:W-:Y:S05]  /*27e0*/  EXIT ;  /* 0x000000000000794d */ /* 0x000fea0003800000 */
.L_x_2:
[----:B------:R-:W-:-:S00]  /*27f0*/  BRA `(.L_x_2) ;  /* 0xfffffffc00fc7947 */ /* 0x000fc0000383ffff */
[----:B------:R-:W-:-:S00]  /*2800*/  NOP ;  /* 0x0000000000007918 */ /* 0x000fc00000000000 */
[----:B------:R-:W-:-:S00]  /*2810*/  NOP ;  /* 0x0000000000007918 */ /* 0x000fc00000000000 */
[----:B------:R-:W-:-:S00]  /*2820*/  NOP ;  /* 0x0000000000007918 */ /* 0x000fc00000000000 */
[----:B------:R-:W-:-:S00]  /*2830*/  NOP ;  /* 0x0000000000007918 */ /* 0x000fc00000000000 */
[----:B------:R-:W-:-:S00]  /*2840*/  NOP ;  /* 0x0000000000007918 */ /* 0x000fc00000000000 */
[----:B------:R-:W-:-:S00]  /*2850*/  NOP ;  /* 0x0000000000007918 */ /* 0x000fc00000000000 */
[----:B------:R-:W-:-:S00]  /*2860*/  NOP ;  /* 0x0000000000007918 */ /* 0x000fc00000000000 */
[----:B------:R-:W-:-:S00]  /*2870*/  NOP ;  /* 0x0000000000007918 */ /* 0x000fc00000000000 */
.L_x_3:


//--------------------- .nv.global.init           --------------------------
	.section	.nv.global.init,"aw",@progbits
.nv.global.init:
	.type		_$_str,@object
	.size		_$_str,(.L_0 - _$_str)
_$_str:
        /*0000*/ 	.byte	0x5f, 0x5f, 0x43, 0x55, 0x44, 0x41, 0x5f, 0x46, 0x54, 0x5a, 0x00
.L_0:


//--------------------- .nv.shared.attn_fwd       --------------------------
	.section	.nv.shared.attn_fwd,"aw",@nobits
	.sectionflags	@""
	.align	16
	.zero		1024


//--------------------- .nv.shared.reserved.0     --------------------------
	.section	.nv.shared.reserved.0,"aw",@nobits
	.weak		__nv_reservedSMEM_offset_0_alias
	.size		__nv_reservedSMEM_offset_0_alias, 0, 0
	.other		__nv_reservedSMEM_offset_0_alias,@"STO_CUDA_RESERVED_SHARED STV_DEFAULT"
__nv_reservedSMEM_offset_0_alias:
	.zero		0


//--------------------- .nv.constant0.attn_fwd    --------------------------
	.section	.nv.constant0.attn_fwd,"a",@progbits
	.sectionflags	@""
	.align	4
.nv.constant0.attn_fwd:
	.zero		664


//--------------------- SYMBOLS --------------------------

	.type		.nv.reservedSmem.offset0,@object
	.size		.nv.reservedSmem.offset0,0x4
